	.target	sm_90a

	.elftype	@"ET_EXEC"


//--------------------- .note.nv.tkinfo           --------------------------
	.section	.note.nv.tkinfo,"",@"SHT_NOTE"
	.sectionflags	@"SHF_NOTE_NV_TKINFO"
	.tkinfo
        /*0018*/ 	.word	0x00000002
        /*0030*/ 	.string	""
        /*0030*/ 	.string	"ptxas"
        /*0030*/ 	.string	"Cuda compilation tools, release 13.0, V13.0.88"
        /*0030*/ 	.string	"Build cuda_13.0.r13.0/compiler.36424714_0"
        /*0030*/ 	.string	"-arch sm_90a -m 64 "



//--------------------- .note.nv.cuinfo           --------------------------
	.section	.note.nv.cuinfo,"",@"SHT_NOTE"
	.sectionflags	@"SHF_NOTE_NV_CUINFO"
        /*0018*/ 	.short	0x0002
        /*001a*/ 	.short	0x005a
        /*001c*/ 	.short	0x0082
	.zero		2


//--------------------- .nv.info                  --------------------------
	.section	.nv.info,"",@"SHT_CUDA_INFO"
	.align	4


	//----- nvinfo : EIATTR_REGCOUNT
	.align		4
        /*0000*/ 	.byte	0x04, 0x2f
        /*0002*/ 	.short	(.L_12 - .L_11)
	.align		4
.L_11:
        /*0004*/ 	.word	index@(_ZN7cutlass13device_kernelINS_4gemm6kernel13GemmUniversalIN4cute5tupleIJiiiiEEENS1_10collective13CollectiveMmaINS1_37MainloopSm90TmaGmmaWarpSpecializedFP8ILi5ENS5_IJNS4_1CILi2EEENSA_ILi1EEESC_EEENS1_35KernelTmaWarpSpecializedCooperativeEEENS5_IJNSA_ILi128EEENSA_ILi224EEESG_EEENS_12float_e4m3_tENS5_IJlSC_lEEESJ_SK_NS4_8TiledMMAINS4_8MMA_AtomIJNS4_4SM904GMMA30MMA_64x32x32_F32E4M3E4M3_SS_TNILNSO_7ScaleInE1ELSQ_1EEEEEENS4_6LayoutISD_NS5_IJSC_NSA_ILi0EEESU_EEEEENS5_IJNS4_10UnderscoreESX_SX_EEEEENS4_13SM90_TMA_LOADENS4_14ComposedLayoutINS4_7SwizzleILi3ELi4ELi3EEENS4_18smem_ptr_flag_bitsILi8EEENST_INS5_IJNSA_ILi8EEESG_EEENS5_IJSG_SC_EEEEEEEvNS4_8identityENS4_23SM90_TMA_LOAD_MULTICASTES1A_vS1B_EENS_8epilogue10collective6detail29Sm90TmaWarpSpecializedAdapterINS1F_15DefaultEpilogueISJ_SK_SK_NS1E_6thread17LinearCombinationISJ_Li1EffLNS1J_9ScaleType4KindE0ELNS_15FloatRoundStyleE2ESJ_EENS1_15EpilogueDefaultEEEEEvvEEEEvNT_6ParamsE)
        /*0008*/ 	.word	0x000000a8


	//----- nvinfo : EIATTR_FRAME_SIZE
	.align		4
.L_12:
        /*000c*/ 	.byte	0x04, 0x11
        /*000e*/ 	.short	(.L_14 - .L_13)
	.align		4
.L_13:
        /*0010*/ 	.word	index@(_ZN7cutlass13device_kernelINS_4gemm6kernel13GemmUniversalIN4cute5tupleIJiiiiEEENS1_10collective13CollectiveMmaINS1_37MainloopSm90TmaGmmaWarpSpecializedFP8ILi5ENS5_IJNS4_1CILi2EEENSA_ILi1EEESC_EEENS1_35KernelTmaWarpSpecializedCooperativeEEENS5_IJNSA_ILi128EEENSA_ILi224EEESG_EEENS_12float_e4m3_tENS5_IJlSC_lEEESJ_SK_NS4_8TiledMMAINS4_8MMA_AtomIJNS4_4SM904GMMA30MMA_64x32x32_F32E4M3E4M3_SS_TNILNSO_7ScaleInE1ELSQ_1EEEEEENS4_6LayoutISD_NS5_IJSC_NSA_ILi0EEESU_EEEEENS5_IJNS4_10UnderscoreESX_SX_EEEEENS4_13SM90_TMA_LOADENS4_14ComposedLayoutINS4_7SwizzleILi3ELi4ELi3EEENS4_18smem_ptr_flag_bitsILi8EEENST_INS5_IJNSA_ILi8EEESG_EEENS5_IJSG_SC_EEEEEEEvNS4_8identityENS4_23SM90_TMA_LOAD_MULTICASTES1A_vS1B_EENS_8epilogue10collective6detail29Sm90TmaWarpSpecializedAdapterINS1F_15DefaultEpilogueISJ_SK_SK_NS1E_6thread17LinearCombinationISJ_Li1EffLNS1J_9ScaleType4KindE0ELNS_15FloatRoundStyleE2ESJ_EENS1_15EpilogueDefaultEEEEEvvEEEEvNT_6ParamsE)
        /*0014*/ 	.word	0x00000018


	//----- nvinfo : EIATTR_MIN_STACK_SIZE
	.align		4
.L_14:
        /*0018*/ 	.byte	0x04, 0x12
        /*001a*/ 	.short	(.L_16 - .L_15)
	.align		4
.L_15:
        /*001c*/ 	.word	index@(_ZN7cutlass13device_kernelINS_4gemm6kernel13GemmUniversalIN4cute5tupleIJiiiiEEENS1_10collective13CollectiveMmaINS1_37MainloopSm90TmaGmmaWarpSpecializedFP8ILi5ENS5_IJNS4_1CILi2EEENSA_ILi1EEESC_EEENS1_35KernelTmaWarpSpecializedCooperativeEEENS5_IJNSA_ILi128EEENSA_ILi224EEESG_EEENS_12float_e4m3_tENS5_IJlSC_lEEESJ_SK_NS4_8TiledMMAINS4_8MMA_AtomIJNS4_4SM904GMMA30MMA_64x32x32_F32E4M3E4M3_SS_TNILNSO_7ScaleInE1ELSQ_1EEEEEENS4_6LayoutISD_NS5_IJSC_NSA_ILi0EEESU_EEEEENS5_IJNS4_10UnderscoreESX_SX_EEEEENS4_13SM90_TMA_LOADENS4_14ComposedLayoutINS4_7SwizzleILi3ELi4ELi3EEENS4_18smem_ptr_flag_bitsILi8EEENST_INS5_IJNSA_ILi8EEESG_EEENS5_IJSG_SC_EEEEEEEvNS4_8identityENS4_23SM90_TMA_LOAD_MULTICASTES1A_vS1B_EENS_8epilogue10collective6detail29Sm90TmaWarpSpecializedAdapterINS1F_15DefaultEpilogueISJ_SK_SK_NS1E_6thread17LinearCombinationISJ_Li1EffLNS1J_9ScaleType4KindE0ELNS_15FloatRoundStyleE2ESJ_EENS1_15EpilogueDefaultEEEEEvvEEEEvNT_6ParamsE)
        /*0020*/ 	.word	0x00000018
.L_16:


//--------------------- .nv.compat                --------------------------
	.section	.nv.compat,"",@"SHT_CUDA_COMPAT_INFO"
	.align	4
        /*0000*/ 	.byte	0x02, 0x09, 0x01, 0x00, 0x02, 0x02, 0x04, 0x00, 0x02, 0x05, 0x05, 0x00, 0x03, 0x07, 0x01, 0x01
        /*0010*/ 	.byte	0x02, 0x03, 0x01, 0x00, 0x02, 0x06, 0x01, 0x00, 0x04, 0x0b, 0x08, 0x00, 0x00, 0x00, 0x00, 0x00
        /*0020*/ 	.byte	0x00, 0x00, 0x00, 0x00


//--------------------- .nv.info._ZN7cutlass13device_kernelINS_4gemm6kernel13GemmUniversalIN4cute5tupleIJiiiiEEENS1_10collective13CollectiveMmaINS1_37MainloopSm90TmaGmmaWarpSpecializedFP8ILi5ENS5_IJNS4_1CILi2EEENSA_ILi1EEESC_EEENS1_35KernelTmaWarpSpecializedCooperativeEEENS5_IJNSA_ILi128EEENSA_ILi224EEESG_EEENS_12float_e4m3_tENS5_IJlSC_lEEESJ_SK_NS4_8TiledMMAINS4_8MMA_AtomIJNS4_4SM904GMMA30MMA_64x32x32_F32E4M3E4M3_SS_TNILNSO_7ScaleInE1ELSQ_1EEEEEENS4_6LayoutISD_NS5_IJSC_NSA_ILi0EEESU_EEEEENS5_IJNS4_10UnderscoreESX_SX_EEEEENS4_13SM90_TMA_LOADENS4_14ComposedLayoutINS4_7SwizzleILi3ELi4ELi3EEENS4_18smem_ptr_flag_bitsILi8EEENST_INS5_IJNSA_ILi8EEESG_EEENS5_IJSG_SC_EEEEEEEvNS4_8identityENS4_23SM90_TMA_LOAD_MULTICASTES1A_vS1B_EENS_8epilogue10collective6detail29Sm90TmaWarpSpecializedAdapterINS1F_15DefaultEpilogueISJ_SK_SK_NS1E_6thread17LinearCombinationISJ_Li1EffLNS1J_9ScaleType4KindE0ELNS_15FloatRoundStyleE2ESJ_EENS1_15EpilogueDefaultEEEEEvvEEEEvNT_6ParamsE --------------------------
	.section	.nv.info._ZN7cutlass13device_kernelINS_4gemm6kernel13GemmUniversalIN4cute5tupleIJiiiiEEENS1_10collective13CollectiveMmaINS1_37MainloopSm90TmaGmmaWarpSpecializedFP8ILi5ENS5_IJNS4_1CILi2EEENSA_ILi1EEESC_EEENS1_35KernelTmaWarpSpecializedCooperativeEEENS5_IJNSA_ILi128EEENSA_ILi224EEESG_EEENS_12float_e4m3_tENS5_IJlSC_lEEESJ_SK_NS4_8TiledMMAINS4_8MMA_AtomIJNS4_4SM904GMMA30MMA_64x32x32_F32E4M3E4M3_SS_TNILNSO_7ScaleInE1ELSQ_1EEEEEENS4_6LayoutISD_NS5_IJSC_NSA_ILi0EEESU_EEEEENS5_IJNS4_10UnderscoreESX_SX_EEEEENS4_13SM90_TMA_LOADENS4_14ComposedLayoutINS4_7SwizzleILi3ELi4ELi3EEENS4_18smem_ptr_flag_bitsILi8EEENST_INS5_IJNSA_ILi8EEESG_EEENS5_IJSG_SC_EEEEEEEvNS4_8identityENS4_23SM90_TMA_LOAD_MULTICASTES1A_vS1B_EENS_8epilogue10collective6detail29Sm90TmaWarpSpecializedAdapterINS1F_15DefaultEpilogueISJ_SK_SK_NS1E_6thread17LinearCombinationISJ_Li1EffLNS1J_9ScaleType4KindE0ELNS_15FloatRoundStyleE2ESJ_EENS1_15EpilogueDefaultEEEEEvvEEEEvNT_6ParamsE,"",@"SHT_CUDA_INFO"
	.sectionflags	@""
	.align	4


	//----- nvinfo : EIATTR_CUDA_API_VERSION
	.align		4
        /*0000*/ 	.byte	0x04, 0x37
        /*0002*/ 	.short	(.L_18 - .L_17)
.L_17:
        /*0004*/ 	.word	0x00000082


	//----- nvinfo : EIATTR_KPARAM_INFO
	.align		4
.L_18:
        /*0008*/ 	.byte	0x04, 0x17
        /*000a*/ 	.short	(.L_20 - .L_19)
.L_19:
        /*000c*/ 	.word	0x00000000
        /*0010*/ 	.short	0x0000
        /*0012*/ 	.short	0x0070
        /*0014*/ 	.byte	0x00, 0xf0, 0x01, 0x10


	//----- nvinfo : EIATTR_SPARSE_MMA_MASK
	.align		4
.L_20:
        /*0018*/ 	.byte	0x03, 0x50
        /*001a*/ 	.short	0x0000


	//----- nvinfo : EIATTR_MAXREG_COUNT
	.align		4
        /*001c*/ 	.byte	0x03, 0x1b
        /*001e*/ 	.short	0x00a8


	//----- nvinfo : EIATTR_NUM_BARRIERS
	.align		4
        /*0020*/ 	.byte	0x02, 0x4c
        /*0022*/ 	.byte	0x01
	.zero		1


	//----- nvinfo : EIATTR_ANNOTATIONS
	.align		4
        /*0024*/ 	.byte	0x04, 0x55
        /*0026*/ 	.short	(.L_22 - .L_21)


	//   ....[0]....
.L_21:
        /*0028*/ 	.word	0x00000001
        /*002c*/ 	.byte	0x30, 0x07, 0x00, 0x00, 0x01, 0x00, 0x00, 0x00, 0x20, 0x08, 0x00, 0x00, 0x01, 0x00, 0x00, 0x00
        /* <DEDUP_REMOVED lines=12> */
        /*00fc*/ 	.byte	0xe0, 0xe4, 0x00, 0x00


	//----- nvinfo : EIATTR_MERCURY_ISA_VERSION
	.align		4
.L_22:
        /*0100*/ 	.byte	0x03, 0x5f
        /*0102*/ 	.short	0x0101


	//----- nvinfo : EIATTR_INT_WARP_WIDE_INSTR_OFFSETS
	.align		4
        /*0104*/ 	.byte	0x04, 0x31
        /*0106*/ 	.short	(.L_24 - .L_23)


	//   ....[0]....
.L_23:
        /*0108*/ 	.word	0x00000570


	//   ....[1]....
        /*010c*/ 	.word	0x00000590


	//   ....[2]....
        /*0110*/ 	.word	0x00000700


	//----- nvinfo : EIATTR_COOP_GROUP_MASK_REGIDS
	.align		4
.L_24:
        /*0114*/ 	.byte	0x04, 0x29
        /*0116*/ 	.short	(.L_26 - .L_25)


	//   ....[0]....
.L_25:
        /*0118*/ 	.word	0xffffffff


	//   ....[1]....
        /*011c*/ 	.word	0xffffffff


	//   ....[2]....
        /*0120*/ 	.word	0xffffffff


	//   ....[3]....
        /*0124*/ 	.word	0xffffffff


	//   ....[4]....
        /*0128*/ 	.word	0xffffffff


	//   ....[5]....
        /*012c*/ 	.word	0xffffffff


	//----- nvinfo : EIATTR_COOP_GROUP_INSTR_OFFSETS
	.align		4
.L_26:
        /*0130*/ 	.byte	0x04, 0x28
        /*0132*/ 	.short	(.L_28 - .L_27)


	//   ....[0]....
.L_27:
        /*0134*/ 	.word	0x00000070


	//   ....[1]....
        /*0138*/ 	.word	0x00000080


	//   ....[2]....
        /*013c*/ 	.word	0x000001a0


	//   ....[3]....
        /*0140*/ 	.word	0x000003e0


	//   ....[4]....
        /*0144*/ 	.word	0x00000860


	//   ....[5]....
        /*0148*/ 	.word	0x000015b0


	//----- nvinfo : EIATTR_REG_RECONFIG
	.align		4
.L_28:
        /*014c*/ 	.byte	0x01, 0x54
	.zero		2


	//----- nvinfo : EIATTR_MBARRIER_INSTR_OFFSETS
	.align		4
        /*0150*/ 	.byte	0x04, 0x39
        /*0152*/ 	.short	(.L_30 - .L_29)


	//   ....[0]....
.L_29:
        /*0154*/ 	.word	0x00000320
        /*0158*/ 	.word	0x000000ff
        /*015c*/ 	.word	0x00000000
        /*0160*/ 	.short	0x0100
        /*0162*/ 	.byte	0x0a
	.zero		1


	//   ....[1]....
        /*0164*/ 	.word	0x00000330
        /*0168*/ 	.word	0x000000ff
        /*016c*/ 	.word	0x00000028
        /*0170*/ 	.short	0x0100
        /*0172*/ 	.byte	0x0a
	.zero		1


	//   ....[2]....
        /*0174*/ 	.word	0x00000340
        /*0178*/ 	.word	0x000000ff
        /*017c*/ 	.word	0x00000008
        /*0180*/ 	.short	0x0100
        /*0182*/ 	.byte	0x0a
	.zero		1


	//   ....[3]....
        /*0184*/ 	.word	0x00000350
        /*0188*/ 	.word	0x000000ff
        /*018c*/ 	.word	0x00000030
        /*0190*/ 	.short	0x0100
        /*0192*/ 	.byte	0x0a
	.zero		1


	//   ....[4]....
        /*0194*/ 	.word	0x00000360
        /*0198*/ 	.word	0x000000ff
        /*019c*/ 	.word	0x00000010
        /*01a0*/ 	.short	0x0100
        /*01a2*/ 	.byte	0x0a
	.zero		1


	//   ....[5]....
        /*01a4*/ 	.word	0x00000370
        /*01a8*/ 	.word	0x000000ff
        /*01ac*/ 	.word	0x00000038
        /*01b0*/ 	.short	0x0100
        /*01b2*/ 	.byte	0x0a
	.zero		1


	//   ....[6]....
        /*01b4*/ 	.word	0x00000380
        /*01b8*/ 	.word	0x000000ff
        /*01bc*/ 	.word	0x00000018
        /*01c0*/ 	.short	0x0100
        /*01c2*/ 	.byte	0x0a
	.zero		1


	//   ....[7]....
        /*01c4*/ 	.word	0x00000390
        /*01c8*/ 	.word	0x000000ff
        /*01cc*/ 	.word	0x00000040
        /*01d0*/ 	.short	0x0100
        /*01d2*/ 	.byte	0x0a
	.zero		1


	//   ....[8]....
        /*01d4*/ 	.word	0x000003a0
        /*01d8*/ 	.word	0x000000ff
        /*01dc*/ 	.word	0x00000020
        /*01e0*/ 	.short	0x0100
        /*01e2*/ 	.byte	0x0a
	.zero		1


	//   ....[9]....
        /*01e4*/ 	.word	0x000003b0
        /*01e8*/ 	.word	0x000000ff
        /*01ec*/ 	.word	0x00000048
        /*01f0*/ 	.short	0x0100
        /*01f2*/ 	.byte	0x0a
	.zero		1


	//   ....[10]....
        /*01f4*/ 	.word	0x00000790
        /*01f8*/ 	.word	0x000000ff
        /*01fc*/ 	.word	0x00000060
        /*0200*/ 	.short	0x0100
        /*0202*/ 	.byte	0x08
	.zero		1


	//   ....[11]....
        /*0204*/ 	.word	0x00000800
        /*0208*/ 	.word	0x000000ff
        /*020c*/ 	.word	0x00000068
        /*0210*/ 	.short	0x0100
        /*0212*/ 	.byte	0x08
	.zero		1


	//   ....[12]....
        /*0214*/ 	.word	0x00001c00
        /*0218*/ 	.word	0x000000ff
        /*021c*/ 	.word	0x00000000
        /*0220*/ 	.short	0x010a
        /*0222*/ 	.byte	0x05
	.zero		1


	//   ....[13]....
        /*0224*/ 	.word	0x00001c40
        /*0228*/ 	.word	0x000000ff
        /*022c*/ 	.word	0x00000000
        /*0230*/ 	.short	0x010a
        /*0232*/ 	.byte	0x05
	.zero		1


	//   ....[14]....
        /*0234*/ 	.word	0x000030b0
        /*0238*/ 	.word	0x000000ff
        /*023c*/ 	.word	0x00000000
        /*0240*/ 	.short	0x010a
        /*0242*/ 	.byte	0x12
	.zero		1


	//   ....[15]....
        /*0244*/ 	.word	0x000030f0
        /*0248*/ 	.word	0x000000ff
        /*024c*/ 	.word	0x00000000
        /*0250*/ 	.short	0x010a
        /*0252*/ 	.byte	0x12
	.zero		1


	//   ....[16]....
        /*0254*/ 	.word	0x000042a0
        /*0258*/ 	.word	0x000000e1
        /*025c*/ 	.word	0x00000000
        /*0260*/ 	.short	0x0101
        /*0262*/ 	.byte	0x3f
	.zero		1


	//   ....[17]....
        /*0264*/ 	.word	0x00004c80
        /*0268*/ 	.word	0x00000018
        /*026c*/ 	.word	0x00000000
        /*0270*/ 	.short	0x0101
        /*0272*/ 	.byte	0x3f
	.zero		1


	//   ....[18]....
        /*0274*/ 	.word	0x0000e050
        /*0278*/ 	.word	0x0000000d
        /*027c*/ 	.word	0x00000028
        /*0280*/ 	.short	0x010a
        /*0282*/ 	.byte	0x3f
	.zero		1


	//   ....[19]....
        /*0284*/ 	.word	0x0000e420
        /*0288*/ 	.word	0x00000005
        /*028c*/ 	.word	0x00000068
        /*0290*/ 	.short	0x0101
        /*0292*/ 	.byte	0x3f
	.zero		1


	//   ....[20]....
        /*0294*/ 	.word	0x0000ebb0
        /*0298*/ 	.word	0x00000005
        /*029c*/ 	.word	0x00000000
        /*02a0*/ 	.short	0x010a
        /*02a2*/ 	.byte	0x3f
	.zero		1


	//   ....[21]....
        /*02a4*/ 	.word	0x0000ec30
        /*02a8*/ 	.word	0x00000007
        /*02ac*/ 	.word	0x00000000
        /*02b0*/ 	.short	0x010a
        /*02b2*/ 	.byte	0x3f
	.zero		1


	//   ....[22]....
        /*02b4*/ 	.word	0x0000ecc0
        /*02b8*/ 	.word	0x0000000a
        /*02bc*/ 	.word	0x00000000
        /*02c0*/ 	.short	0x010a
        /*02c2*/ 	.byte	0x3f
	.zero		1


	//   ....[23]....
        /*02c4*/ 	.word	0x0000ed50
        /*02c8*/ 	.word	0x0000000b
        /*02cc*/ 	.word	0x00000000
        /*02d0*/ 	.short	0x010a
        /*02d2*/ 	.byte	0x3f
	.zero		1


	//   ....[24]....
        /*02d4*/ 	.word	0x0000ede0
        /*02d8*/ 	.word	0x00000003
        /*02dc*/ 	.word	0x00000000
        /*02e0*/ 	.short	0x010a
        /*02e2*/ 	.byte	0x3f
	.zero		1


	//   ....[25]....
        /*02e4*/ 	.word	0x0000ee50
        /*02e8*/ 	.word	0x00000003
        /*02ec*/ 	.word	0x00000000
        /*02f0*/ 	.short	0x010a
        /*02f2*/ 	.byte	0x3f
	.zero		1


	//   ....[26]....
        /*02f4*/ 	.word	0x0000eeb0
        /*02f8*/ 	.word	0x000000e2
        /*02fc*/ 	.word	0x00000000
        /*0300*/ 	.short	0x010a
        /*0302*/ 	.byte	0x3f
	.zero		1


	//   ....[27]....
        /*0304*/ 	.word	0x0000ef80
        /*0308*/ 	.word	0x0000000d
        /*030c*/ 	.word	0x00000028
        /*0310*/ 	.short	0x010a
        /*0312*/ 	.byte	0x3f
	.zero		1


	//   ....[28]....
        /*0314*/ 	.word	0x0000f050
        /*0318*/ 	.word	0x00000005
        /*031c*/ 	.word	0x00000000
        /*0320*/ 	.short	0x010a
        /*0322*/ 	.byte	0x3f
	.zero		1


	//   ....[29]....
        /*0324*/ 	.word	0x0000f0a0
        /*0328*/ 	.word	0x00000007
        /*032c*/ 	.word	0x00000000
        /*0330*/ 	.short	0x010a
        /*0332*/ 	.byte	0x3f
	.zero		1


	//   ....[30]....
        /*0334*/ 	.word	0x0000f0f0
        /*0338*/ 	.word	0x0000000a
        /*033c*/ 	.word	0x00000000
        /*0340*/ 	.short	0x010a
        /*0342*/ 	.byte	0x3f
	.zero		1


	//   ....[31]....
        /*0344*/ 	.word	0x0000f140
        /*0348*/ 	.word	0x0000000b
        /*034c*/ 	.word	0x00000000
        /*0350*/ 	.short	0x010a
        /*0352*/ 	.byte	0x3f
	.zero		1


	//----- nvinfo : EIATTR_NUM_MBARRIERS
	.align		4
.L_30:
        /*0354*/ 	.byte	0x03, 0x38
        /*0356*/ 	.short	0x000c


	//----- nvinfo : EIATTR_EXIT_INSTR_OFFSETS
	.align		4
        /*0358*/ 	.byte	0x04, 0x1c
        /*035a*/ 	.short	(.L_32 - .L_31)


	//   ....[0]....
.L_31:
        /*035c*/ 	.word	0x000009f0


	//   ....[1]....
        /*0360*/ 	.word	0x00001280


	//   ....[2]....
        /*0364*/ 	.word	0x0000d750


	//   ....[3]....
        /*0368*/ 	.word	0x0000dce0


	//   ....[4]....
        /*036c*/ 	.word	0x0000ee30


	//----- nvinfo : EIATTR_MAX_THREADS
	.align		4
.L_32:
        /*0370*/ 	.byte	0x04, 0x05
        /*0372*/ 	.short	(.L_34 - .L_33)
.L_33:
        /*0374*/ 	.word	0x00000180
        /*0378*/ 	.word	0x00000001
        /*037c*/ 	.word	0x00000001


	//----- nvinfo : EIATTR_CRS_STACK_SIZE
	.align		4
.L_34:
        /*0380*/ 	.byte	0x04, 0x1e
        /*0382*/ 	.short	(.L_36 - .L_35)
.L_35:
        /*0384*/ 	.word	0x00000000


	//----- nvinfo : EIATTR_CBANK_PARAM_SIZE
	.align		4
.L_36:
        /*0388*/ 	.byte	0x03, 0x19
        /*038a*/ 	.short	0x0470


	//----- nvinfo : EIATTR_PARAM_CBANK
	.align		4
        /*038c*/ 	.byte	0x04, 0x0a
        /*038e*/ 	.short	(.L_38 - .L_37)
	.align		4
.L_37:
        /*0390*/ 	.word	index@(.nv.constant0._ZN7cutlass13device_kernelINS_4gemm6kernel13GemmUniversalIN4cute5tupleIJiiiiEEENS1_10collective13CollectiveMmaINS1_37MainloopSm90TmaGmmaWarpSpecializedFP8ILi5ENS5_IJNS4_1CILi2EEENSA_ILi1EEESC_EEENS1_35KernelTmaWarpSpecializedCooperativeEEENS5_IJNSA_ILi128EEENSA_ILi224EEESG_EEENS_12float_e4m3_tENS5_IJlSC_lEEESJ_SK_NS4_8TiledMMAINS4_8MMA_AtomIJNS4_4SM904GMMA30MMA_64x32x32_F32E4M3E4M3_SS_TNILNSO_7ScaleInE1ELSQ_1EEEEEENS4_6LayoutISD_NS5_IJSC_NSA_ILi0EEESU_EEEEENS5_IJNS4_10UnderscoreESX_SX_EEEEENS4_13SM90_TMA_LOADENS4_14ComposedLayoutINS4_7SwizzleILi3ELi4ELi3EEENS4_18smem_ptr_flag_bitsILi8EEENST_INS5_IJNSA_ILi8EEESG_EEENS5_IJSG_SC_EEEEEEEvNS4_8identityENS4_23SM90_TMA_LOAD_MULTICASTES1A_vS1B_EENS_8epilogue10collective6detail29Sm90TmaWarpSpecializedAdapterINS1F_15DefaultEpilogueISJ_SK_SK_NS1E_6thread17LinearCombinationISJ_Li1EffLNS1J_9ScaleType4KindE0ELNS_15FloatRoundStyleE2ESJ_EENS1_15EpilogueDefaultEEEEEvvEEEEvNT_6ParamsE)
        /*0394*/ 	.short	0x0210
        /*0396*/ 	.short	0x0470


	//----- nvinfo : EIATTR_SW_WAR
	.align		4
.L_38:
        /*0398*/ 	.byte	0x04, 0x36
        /*039a*/ 	.short	(.L_40 - .L_39)
.L_39:
        /*039c*/ 	.word	0x00000008
.L_40:


//--------------------- .nv.callgraph             --------------------------
	.section	.nv.callgraph,"",@"SHT_CUDA_CALLGRAPH"
	.align	4
	.sectionentsize	8
	.align		4
        /*0000*/ 	.word	0x00000000
	.align		4
        /*0004*/ 	.word	0xffffffff
	.align		4
        /*0008*/ 	.word	0x00000000
	.align		4
        /*000c*/ 	.word	0xfffffffe
	.align		4
        /*0010*/ 	.word	0x00000000
	.align		4
        /*0014*/ 	.word	0xfffffffd
	.align		4
        /*0018*/ 	.word	0x00000000
	.align		4
        /*001c*/ 	.word	0xfffffffc


//--------------------- .nv.constant4             --------------------------
	.section	.nv.constant4,"a",@progbits
	.align	8
	.align		8
.nv.constant4:
        /*0000*/ 	.dword	_ZN40_INTERNAL_c3d84249_4_k_cu_dcadeb69_147724cuda3std3__45__cpo5beginE
	.align		8
        /*0008*/ 	.dword	_ZN40_INTERNAL_c3d84249_4_k_cu_dcadeb69_147724cuda3std3__45__cpo3endE
	.align		8
        /*0010*/ 	.dword	_ZN40_INTERNAL_c3d84249_4_k_cu_dcadeb69_147724cuda3std3__45__cpo6cbeginE
	.align		8
        /*0018*/ 	.dword	_ZN40_INTERNAL_c3d84249_4_k_cu_dcadeb69_147724cuda3std3__45__cpo4cendE
	.align		8
        /*0020*/ 	.dword	_ZN40_INTERNAL_c3d84249_4_k_cu_dcadeb69_147724cuda3std3__442_GLOBAL__N__c3d84249_4_k_cu_dcadeb69_147726ignoreE
	.align		8
        /*0028*/ 	.dword	_ZN40_INTERNAL_c3d84249_4_k_cu_dcadeb69_147724cuda3std3__419piecewise_constructE
	.align		8
        /*0030*/ 	.dword	_ZN40_INTERNAL_c3d84249_4_k_cu_dcadeb69_147724cuda3std3__48in_placeE
	.align		8
        /*0038*/ 	.dword	_ZN40_INTERNAL_c3d84249_4_k_cu_dcadeb69_147724cuda3std6ranges3__45__cpo4swapE
	.align		8
        /*0040*/ 	.dword	_ZN40_INTERNAL_c3d84249_4_k_cu_dcadeb69_147724cuda3std6ranges3__45__cpo9iter_moveE
	.align		8
        /*0048*/ 	.dword	_ZN40_INTERNAL_c3d84249_4_k_cu_dcadeb69_147724cute7productE
	.align		8
        /*0050*/ 	.dword	_ZN40_INTERNAL_c3d84249_4_k_cu_dcadeb69_147724cute1_E


//--------------------- .text._ZN7cutlass13device_kernelINS_4gemm6kernel13GemmUniversalIN4cute5tupleIJiiiiEEENS1_10collective13CollectiveMmaINS1_37MainloopSm90TmaGmmaWarpSpecializedFP8ILi5ENS5_IJNS4_1CILi2EEENSA_ILi1EEESC_EEENS1_35KernelTmaWarpSpecializedCooperativeEEENS5_IJNSA_ILi128EEENSA_ILi224EEESG_EEENS_12float_e4m3_tENS5_IJlSC_lEEESJ_SK_NS4_8TiledMMAINS4_8MMA_AtomIJNS4_4SM904GMMA30MMA_64x32x32_F32E4M3E4M3_SS_TNILNSO_7ScaleInE1ELSQ_1EEEEEENS4_6LayoutISD_NS5_IJSC_NSA_ILi0EEESU_EEEEENS5_IJNS4_10UnderscoreESX_SX_EEEEENS4_13SM90_TMA_LOADENS4_14ComposedLayoutINS4_7SwizzleILi3ELi4ELi3EEENS4_18smem_ptr_flag_bitsILi8EEENST_INS5_IJNSA_ILi8EEESG_EEENS5_IJSG_SC_EEEEEEEvNS4_8identityENS4_23SM90_TMA_LOAD_MULTICASTES1A_vS1B_EENS_8epilogue10collective6detail29Sm90TmaWarpSpecializedAdapterINS1F_15DefaultEpilogueISJ_SK_SK_NS1E_6thread17LinearCombinationISJ_Li1EffLNS1J_9ScaleType4KindE0ELNS_15FloatRoundStyleE2ESJ_EENS1_15EpilogueDefaultEEEEEvvEEEEvNT_6ParamsE --------------------------
	.section	.text._ZN7cutlass13device_kernelINS_4gemm6kernel13GemmUniversalIN4cute5tupleIJiiiiEEENS1_10collective13CollectiveMmaINS1_37MainloopSm90TmaGmmaWarpSpecializedFP8ILi5ENS5_IJNS4_1CILi2EEENSA_ILi1EEESC_EEENS1_35KernelTmaWarpSpecializedCooperativeEEENS5_IJNSA_ILi128EEENSA_ILi224EEESG_EEENS_12float_e4m3_tENS5_IJlSC_lEEESJ_SK_NS4_8TiledMMAINS4_8MMA_AtomIJNS4_4SM904GMMA30MMA_64x32x32_F32E4M3E4M3_SS_TNILNSO_7ScaleInE1ELSQ_1EEEEEENS4_6LayoutISD_NS5_IJSC_NSA_ILi0EEESU_EEEEENS5_IJNS4_10UnderscoreESX_SX_EEEEENS4_13SM90_TMA_LOADENS4_14ComposedLayoutINS4_7SwizzleILi3ELi4ELi3EEENS4_18smem_ptr_flag_bitsILi8EEENST_INS5_IJNSA_ILi8EEESG_EEENS5_IJSG_SC_EEEEEEEvNS4_8identityENS4_23SM90_TMA_LOAD_MULTICASTES1A_vS1B_EENS_8epilogue10collective6detail29Sm90TmaWarpSpecializedAdapterINS1F_15DefaultEpilogueISJ_SK_SK_NS1E_6thread17LinearCombinationISJ_Li1EffLNS1J_9ScaleType4KindE0ELNS_15FloatRoundStyleE2ESJ_EENS1_15EpilogueDefaultEEEEEvvEEEEvNT_6ParamsE,"ax",@progbits
	.align	128
.text._ZN7cutlass13device_kernelINS_4gemm6kernel13GemmUniversalIN4cute5tupleIJiiiiEEENS1_10collective13CollectiveMmaINS1_37MainloopSm90TmaGmmaWarpSpecializedFP8ILi5ENS5_IJNS4_1CILi2EEENSA_ILi1EEESC_EEENS1_35KernelTmaWarpSpecializedCooperativeEEENS5_IJNSA_ILi128EEENSA_ILi224EEESG_EEENS_12float_e4m3_tENS5_IJlSC_lEEESJ_SK_NS4_8TiledMMAINS4_8MMA_AtomIJNS4_4SM904GMMA30MMA_64x32x32_F32E4M3E4M3_SS_TNILNSO_7ScaleInE1ELSQ_1EEEEEENS4_6LayoutISD_NS5_IJSC_NSA_ILi0EEESU_EEEEENS5_IJNS4_10UnderscoreESX_SX_EEEEENS4_13SM90_TMA_LOADENS4_14ComposedLayoutINS4_7SwizzleILi3ELi4ELi3EEENS4_18smem_ptr_flag_bitsILi8EEENST_INS5_IJNSA_ILi8EEESG_EEENS5_IJSG_SC_EEEEEEEvNS4_8identityENS4_23SM90_TMA_LOAD_MULTICASTES1A_vS1B_EENS_8epilogue10collective6detail29Sm90TmaWarpSpecializedAdapterINS1F_15DefaultEpilogueISJ_SK_SK_NS1E_6thread17LinearCombinationISJ_Li1EffLNS1J_9ScaleType4KindE0ELNS_15FloatRoundStyleE2ESJ_EENS1_15EpilogueDefaultEEEEEvvEEEEvNT_6ParamsE:
        .type           _ZN7cutlass13device_kernelINS_4gemm6kernel13GemmUniversalIN4cute5tupleIJiiiiEEENS1_10collective13CollectiveMmaINS1_37MainloopSm90TmaGmmaWarpSpecializedFP8ILi5ENS5_IJNS4_1CILi2EEENSA_ILi1EEESC_EEENS1_35KernelTmaWarpSpecializedCooperativeEEENS5_IJNSA_ILi128EEENSA_ILi224EEESG_EEENS_12float_e4m3_tENS5_IJlSC_lEEESJ_SK_NS4_8TiledMMAINS4_8MMA_AtomIJNS4_4SM904GMMA30MMA_64x32x32_F32E4M3E4M3_SS_TNILNSO_7ScaleInE1ELSQ_1EEEEEENS4_6LayoutISD_NS5_IJSC_NSA_ILi0EEESU_EEEEENS5_IJNS4_10UnderscoreESX_SX_EEEEENS4_13SM90_TMA_LOADENS4_14ComposedLayoutINS4_7SwizzleILi3ELi4ELi3EEENS4_18smem_ptr_flag_bitsILi8EEENST_INS5_IJNSA_ILi8EEESG_EEENS5_IJSG_SC_EEEEEEEvNS4_8identityENS4_23SM90_TMA_LOAD_MULTICASTES1A_vS1B_EENS_8epilogue10collective6detail29Sm90TmaWarpSpecializedAdapterINS1F_15DefaultEpilogueISJ_SK_SK_NS1E_6thread17LinearCombinationISJ_Li1EffLNS1J_9ScaleType4KindE0ELNS_15FloatRoundStyleE2ESJ_EENS1_15EpilogueDefaultEEEEEvvEEEEvNT_6ParamsE,@function
        .size           _ZN7cutlass13device_kernelINS_4gemm6kernel13GemmUniversalIN4cute5tupleIJiiiiEEENS1_10collective13CollectiveMmaINS1_37MainloopSm90TmaGmmaWarpSpecializedFP8ILi5ENS5_IJNS4_1CILi2EEENSA_ILi1EEESC_EEENS1_35KernelTmaWarpSpecializedCooperativeEEENS5_IJNSA_ILi128EEENSA_ILi224EEESG_EEENS_12float_e4m3_tENS5_IJlSC_lEEESJ_SK_NS4_8TiledMMAINS4_8MMA_AtomIJNS4_4SM904GMMA30MMA_64x32x32_F32E4M3E4M3_SS_TNILNSO_7ScaleInE1ELSQ_1EEEEEENS4_6LayoutISD_NS5_IJSC_NSA_ILi0EEESU_EEEEENS5_IJNS4_10UnderscoreESX_SX_EEEEENS4_13SM90_TMA_LOADENS4_14ComposedLayoutINS4_7SwizzleILi3ELi4ELi3EEENS4_18smem_ptr_flag_bitsILi8EEENST_INS5_IJNSA_ILi8EEESG_EEENS5_IJSG_SC_EEEEEEEvNS4_8identityENS4_23SM90_TMA_LOAD_MULTICASTES1A_vS1B_EENS_8epilogue10collective6detail29Sm90TmaWarpSpecializedAdapterINS1F_15DefaultEpilogueISJ_SK_SK_NS1E_6thread17LinearCombinationISJ_Li1EffLNS1J_9ScaleType4KindE0ELNS_15FloatRoundStyleE2ESJ_EENS1_15EpilogueDefaultEEEEEvvEEEEvNT_6ParamsE,(.L_x_304 - _ZN7cutlass13device_kernelINS_4gemm6kernel13GemmUniversalIN4cute5tupleIJiiiiEEENS1_10collective13CollectiveMmaINS1_37MainloopSm90TmaGmmaWarpSpecializedFP8ILi5ENS5_IJNS4_1CILi2EEENSA_ILi1EEESC_EEENS1_35KernelTmaWarpSpecializedCooperativeEEENS5_IJNSA_ILi128EEENSA_ILi224EEESG_EEENS_12float_e4m3_tENS5_IJlSC_lEEESJ_SK_NS4_8TiledMMAINS4_8MMA_AtomIJNS4_4SM904GMMA30MMA_64x32x32_F32E4M3E4M3_SS_TNILNSO_7ScaleInE1ELSQ_1EEEEEENS4_6LayoutISD_NS5_IJSC_NSA_ILi0EEESU_EEEEENS5_IJNS4_10UnderscoreESX_SX_EEEEENS4_13SM90_TMA_LOADENS4_14ComposedLayoutINS4_7SwizzleILi3ELi4ELi3EEENS4_18smem_ptr_flag_bitsILi8EEENST_INS5_IJNSA_ILi8EEESG_EEENS5_IJSG_SC_EEEEEEEvNS4_8identityENS4_23SM90_TMA_LOAD_MULTICASTES1A_vS1B_EENS_8epilogue10collective6detail29Sm90TmaWarpSpecializedAdapterINS1F_15DefaultEpilogueISJ_SK_SK_NS1E_6thread17LinearCombinationISJ_Li1EffLNS1J_9ScaleType4KindE0ELNS_15FloatRoundStyleE2ESJ_EENS1_15EpilogueDefaultEEEEEvvEEEEvNT_6ParamsE)
        .other          _ZN7cutlass13device_kernelINS_4gemm6kernel13GemmUniversalIN4cute5tupleIJiiiiEEENS1_10collective13CollectiveMmaINS1_37MainloopSm90TmaGmmaWarpSpecializedFP8ILi5ENS5_IJNS4_1CILi2EEENSA_ILi1EEESC_EEENS1_35KernelTmaWarpSpecializedCooperativeEEENS5_IJNSA_ILi128EEENSA_ILi224EEESG_EEENS_12float_e4m3_tENS5_IJlSC_lEEESJ_SK_NS4_8TiledMMAINS4_8MMA_AtomIJNS4_4SM904GMMA30MMA_64x32x32_F32E4M3E4M3_SS_TNILNSO_7ScaleInE1ELSQ_1EEEEEENS4_6LayoutISD_NS5_IJSC_NSA_ILi0EEESU_EEEEENS5_IJNS4_10UnderscoreESX_SX_EEEEENS4_13SM90_TMA_LOADENS4_14ComposedLayoutINS4_7SwizzleILi3ELi4ELi3EEENS4_18smem_ptr_flag_bitsILi8EEENST_INS5_IJNSA_ILi8EEESG_EEENS5_IJSG_SC_EEEEEEEvNS4_8identityENS4_23SM90_TMA_LOAD_MULTICASTES1A_vS1B_EENS_8epilogue10collective6detail29Sm90TmaWarpSpecializedAdapterINS1F_15DefaultEpilogueISJ_SK_SK_NS1E_6thread17LinearCombinationISJ_Li1EffLNS1J_9ScaleType4KindE0ELNS_15FloatRoundStyleE2ESJ_EENS1_15EpilogueDefaultEEEEEvvEEEEvNT_6ParamsE,@"STO_CUDA_ENTRY STV_DEFAULT"
_ZN7cutlass13device_kernelINS_4gemm6kernel13GemmUniversalIN4cute5tupleIJiiiiEEENS1_10collective13CollectiveMmaINS1_37MainloopSm90TmaGmmaWarpSpecializedFP8ILi5ENS5_IJNS4_1CILi2EEENSA_ILi1EEESC_EEENS1_35KernelTmaWarpSpecializedCooperativeEEENS5_IJNSA_ILi128EEENSA_ILi224EEESG_EEENS_12float_e4m3_tENS5_IJlSC_lEEESJ_SK_NS4_8TiledMMAINS4_8MMA_AtomIJNS4_4SM904GMMA30MMA_64x32x32_F32E4M3E4M3_SS_TNILNSO_7ScaleInE1ELSQ_1EEEEEENS4_6LayoutISD_NS5_IJSC_NSA_ILi0EEESU_EEEEENS5_IJNS4_10UnderscoreESX_SX_EEEEENS4_13SM90_TMA_LOADENS4_14ComposedLayoutINS4_7SwizzleILi3ELi4ELi3EEENS4_18smem_ptr_flag_bitsILi8EEENST_INS5_IJNSA_ILi8EEESG_EEENS5_IJSG_SC_EEEEEEEvNS4_8identityENS4_23SM90_TMA_LOAD_MULTICASTES1A_vS1B_EENS_8epilogue10collective6detail29Sm90TmaWarpSpecializedAdapterINS1F_15DefaultEpilogueISJ_SK_SK_NS1E_6thread17LinearCombinationISJ_Li1EffLNS1J_9ScaleType4KindE0ELNS_15FloatRoundStyleE2ESJ_EENS1_15EpilogueDefaultEEEEEvvEEEEvNT_6ParamsE:
[----:B------:R-:W0:Y:S02]  /*0000*/  LDC R1, c[0x0][0x28] ;  /* 0x00000a00ff017b82 */ /* 0x000e240000000800 */
[----:B0-----:R-:W-:Y:S01]  /*0010*/  VIADD R1, R1, 0xffffffe8 ;  /* 0xffffffe801017836 */ /* 0x001fe20000000000 */
[----:B------:R-:W0:Y:S01]  /*0020*/  S2R R4, SR_TID.X ;  /* 0x0000000000047919 */ /* 0x000e220000002100 */
[----:B------:R-:W-:Y:S01]  /*0030*/  ELECT P0, URZ, PT ;  /* 0x00000000003f782f */ /* 0x000fe20003800000 */
[----:B------:R-:W-:Y:S01]  /*0040*/  BSSY B0, `(.L_x_0) ;  /* 0x0000015000007945 */ /* 0x000fe20003800000 */
[--C-:B0-----:R-:W-:Y:S02]  /*0050*/  SHF.R.U32.HI R0, RZ, 0x5, R4.reuse ;  /* 0x00000005ff007819 */ /* 0x101fe40000011604 */
[----:B------:R-:W-:-:S03]  /*0060*/  SHF.R.U32.HI R2, RZ, 0x7, R4 ;  /* 0x00000007ff027819 */ /* 0x000fc60000011604 */
[----:B------:R-:W0:Y:S04]  /*0070*/  SHFL.IDX PT, R3, R0, RZ, 0x1f ;  /* 0x00001fff00037589 */ /* 0x000e2800000e0000 */
[----:B------:R-:W1:Y:S01]  /*0080*/  SHFL.IDX PT, R2, R2, RZ, 0x1f ;  /* 0x00001fff02027589 */ /* 0x000e6200000e0000 */
[----:B0-----:R-:W-:Y:S02]  /*0090*/  R2UR UR4, R3 ;  /* 0x00000000030472ca */ /* 0x001fe400000e0000 */
[----:B-1----:R-:W-:-:S11]  /*00a0*/  R2UR UR8, R2 ;  /* 0x00000000020872ca */ /* 0x002fd600000e0000 */
[----:B------:R-:W-:Y:S02]  /*00b0*/  USHF.R.S32.HI UR5, URZ, 0x1f, UR4 ;  /* 0x0000001f3f057899 */ /* 0x000fe40008011404 */
[----:B------:R-:W-:Y:S02]  /*00c0*/  ISETP.NE.OR P0, PT, RZ, UR4, !P0 ;  /* 0x00000004ff007c0c */ /* 0x000fe4000c705670 */
[----:B------:R-:W-:-:S04]  /*00d0*/  ULEA.HI UR5, UR5, UR4, URZ, 0x2 ;  /* 0x0000000405057291 */ /* 0x000fc8000f8f103f */
[----:B------:R-:W-:-:S04]  /*00e0*/  ULOP3.LUT UR5, UR5, 0xfffffffc, URZ, 0xc0, !UPT ;  /* 0xfffffffc05057892 */ /* 0x000fc8000f8ec03f */
[----:B------:R-:W-:-:S03]  /*00f0*/  UIADD3 UR7, UR4, -UR5, URZ ;  /* 0x8000000504077290 */ /* 0x000fc6000fffe03f */
[----:B------:R-:W-:Y:S09]  /*0100*/  @P0 BRA `(.L_x_1) ;  /* 0x0000000000200947 */ /* 0x000ff20003800000 */
[----:B------:R-:W-:Y:S02]  /*0110*/  ULDC.64 UR4, c[0x0][0x198] ;  /* 0x0000660000047ab9 */ /* 0x000fe40000000a00 */
[----:B------:R-:W-:Y:S02]  /*0120*/  UIADD3 UR10, UP0, UR4, 0xf0, URZ ;  /* 0x000000f0040a7890 */ /* 0x000fe4000ff1e03f */
[----:B------:R-:W-:Y:S02]  /*0130*/  UIADD3 UR4, UP1, UR4, 0x1f0, URZ ;  /* 0x000001f004047890 */ /* 0x000fe4000ff3e03f */
[----:B------:R-:W-:Y:S02]  /*0140*/  UIADD3.X UR11, URZ, UR5, URZ, UP0, !UPT ;  /* 0x000000053f0b7290 */ /* 0x000fe400087fe43f */
[----:B------:R-:W-:-:S07]  /*0150*/  UIADD3.X UR5, URZ, UR5, URZ, UP1, !UPT ;  /* 0x000000053f057290 */ /* 0x000fce0008ffe43f */
[----:B------:R0:W-:Y:S02]  /*0160*/  UTMACCTL.PF [UR10] ;  /* 0x000000000a0079b9 */ /* 0x0001e40008040000 */
[----:B------:R0:W-:Y:S02]  /*0170*/  UTMACCTL.PF [UR4] ;  /* 0x00000000040079b9 */ /* 0x0001e40008040000 */
[----:B0-----:R-:W-:Y:S01]  /*0180*/  NOP ;  /* 0x0000000000007918 */ /* 0x001fe20000000000 */
.L_x_1:
[----:B------:R-:W-:Y:S05]  /*0190*/  BSYNC B0 ;  /* 0x0000000000007941 */ /* 0x000fea0003800000 */
.L_x_0:
[----:B------:R-:W0:Y:S01]  /*01a0*/  SHFL.IDX PT, R3, R0, RZ, 0x1f ;  /* 0x00001fff00037589 */ /* 0x000e2200000e0000 */
[----:B------:R-:W-:Y:S01]  /*01b0*/  UISETP.NE.AND UP0, UPT, UR7, 0x3, UPT ;  /* 0x000000030700788c */ /* 0x000fe2000bf05270 */
[----:B------:R-:W-:Y:S01]  /*01c0*/  ISETP.NE.AND P1, PT, RZ, UR8, PT ;  /* 0x00000008ff007c0c */ /* 0x000fe2000bf25270 */
[----:B------:R-:W-:Y:S02]  /*01d0*/  UIADD3 UR11, UR8, -0x1, URZ ;  /* 0xffffffff080b7890 */ /* 0x000fe4000fffe03f */
[----:B------:R-:W-:Y:S02]  /*01e0*/  UISETP.EQ.OR UP0, UPT, UR7, URZ, !UP0 ;  /* 0x0000003f0700728c */ /* 0x000fe4000c702670 */
[----:B------:R-:W-:Y:S02]  /*01f0*/  UISETP.GE.U32.AND UP1, UPT, UR11, 0x2, UPT ;  /* 0x000000020b00788c */ /* 0x000fe4000bf26070 */
[----:B------:R-:W-:-:S04]  /*0200*/  UISETP.EQ.AND UP0, UPT, UR8, URZ, UP0 ;  /* 0x0000003f0800728c */ /* 0x000fc80008702270 */
[----:B------:R-:W-:-:S04]  /*0210*/  USEL UR6, URZ, 0x1, !UP0 ;  /* 0x000000013f067887 */ /* 0x000fc8000c000000 */
[----:B------:R-:W-:Y:S01]  /*0220*/  USEL UR6, UR6, 0x2, UP1 ;  /* 0x0000000206067887 */ /* 0x000fe20008800000 */
[----:B0-----:R-:W-:-:S13]  /*0230*/  ISETP.NE.AND P0, PT, R3, RZ, PT ;  /* 0x000000ff0300720c */ /* 0x001fda0003f05270 */
[----:B------:R-:W-:Y:S05]  /*0240*/  @P0 BRA `(.L_x_2) ;  /* 0x0000000000600947 */ /* 0x000fea0003800000 */
[----:B------:R-:W0:Y:S01]  /*0250*/  S2UR UR10, SR_CgaCtaId ;  /* 0x00000000000a79c3 */ /* 0x000e220000008800 */
[----:B------:R-:W-:Y:S01]  /*0260*/  UMOV UR4, 0x400 ;  /* 0x0000040000047882 */ /* 0x000fe20000000000 */
[----:B------:R-:W-:Y:S01]  /*0270*/  UMOV UR5, 0x1 ;  /* 0x0000000100057882 */ /* 0x000fe20000000000 */
[----:B------:R-:W-:Y:S01]  /*0280*/  UMOV UR8, 0x4 ;  /* 0x0000000400087882 */ /* 0x000fe20000000000 */
[----:B------:R-:W-:Y:S01]  /*0290*/  ELECT P0, URZ, PT ;  /* 0x00000000003f782f */ /* 0x000fe20003800000 */
[----:B------:R-:W-:-:S04]  /*02a0*/  UIADD3 UR8, -UR8, 0x100000, URZ ;  /* 0x0010000008087890 */ /* 0x000fc8000fffe13f */
[----:B------:R-:W-:Y:S02]  /*02b0*/  USHF.L.U32 UR9, UR8, 0xb, URZ ;  /* 0x0000000b08097899 */ /* 0x000fe4000800063f */
[----:B------:R-:W-:Y:S02]  /*02c0*/  USHF.L.U32 UR8, UR8, 0x1, URZ ;  /* 0x0000000108087899 */ /* 0x000fe4000800063f */
[----:B0-----:R-:W-:Y:S02]  /*02d0*/  ULEA UR10, UR10, UR4, 0x18 ;  /* 0x000000040a0a7291 */ /* 0x001fe4000f8ec03f */
[----:B------:R-:W-:-:S04]  /*02e0*/  UIADD3 UR4, -UR5, 0x100000, URZ ;  /* 0x0010000005047890 */ /* 0x000fc8000fffe13f */
[----:B------:R-:W-:Y:S02]  /*02f0*/  USHF.L.U32 UR5, UR4, 0xb, URZ ;  /* 0x0000000b04057899 */ /* 0x000fe4000800063f */
[----:B------:R-:W-:Y:S01]  /*0300*/  USHF.L.U32 UR4, UR4, 0x1, URZ ;  /* 0x0000000104047899 */ /* 0x000fe2000800063f */
[----:B------:R-:W0:Y:S11]  /*0310*/  FENCE.VIEW.ASYNC.S ;  /* 0x00000000000073c6 */ /* 0x000e360000000000 */
[----:B0-----:R0:W1:Y:S01]  /*0320*/  SYNCS.EXCH.64 URZ, [UR10], UR4 ;  /* 0x000000040a3f75b2 */ /* 0x0010620008000100 */
[----:B------:R0:W2:Y:S01]  /*0330*/  SYNCS.EXCH.64 URZ, [UR10+0x28], UR8 ;  /* 0x000028080a3f75b2 */ /* 0x0000a20008000100 */
[----:B------:R0:W3:Y:S01]  /*0340*/  SYNCS.EXCH.64 URZ, [UR10+0x8], UR4 ;  /* 0x000008040a3f75b2 */ /* 0x0000e20008000100 */
[----:B------:R0:W4:Y:S01]  /*0350*/  SYNCS.EXCH.64 URZ, [UR10+0x30], UR8 ;  /* 0x000030080a3f75b2 */ /* 0x0001220008000100 */
[----:B------:R0:W0:Y:S01]  /*0360*/  SYNCS.EXCH.64 URZ, [UR10+0x10], UR4 ;  /* 0x000010040a3f75b2 */ /* 0x0000220008000100 */
[----:B------:R0:W0:Y:S01]  /*0370*/  SYNCS.EXCH.64 URZ, [UR10+0x38], UR8 ;  /* 0x000038080a3f75b2 */ /* 0x0000220008000100 */
[----:B------:R0:W0:Y:S01]  /*0380*/  SYNCS.EXCH.64 URZ, [UR10+0x18], UR4 ;  /* 0x000018040a3f75b2 */ /* 0x0000220008000100 */
[----:B------:R0:W0:Y:S01]  /*0390*/  SYNCS.EXCH.64 URZ, [UR10+0x40], UR8 ;  /* 0x000040080a3f75b2 */ /* 0x0000220008000100 */
[----:B------:R0:W0:Y:S01]  /*03a0*/  SYNCS.EXCH.64 URZ, [UR10+0x20], UR4 ;  /* 0x000020040a3f75b2 */ /* 0x0000220008000100 */
[----:B------:R0:W0:Y:S01]  /*03b0*/  SYNCS.EXCH.64 URZ, [UR10+0x48], UR8 ;  /* 0x000048080a3f75b2 */ /* 0x0000220008000100 */
[----:B------:R-:W-:Y:S01]  /*03c0*/  NOP ;  /* 0x0000000000007918 */ /* 0x000fe20000000000 */
.L_x_2:
[----:B------:R-:W-:Y:S01]  /*03d0*/  SHF.R.S32.HI R2, RZ, 0x1f, R4 ;  /* 0x0000001fff027819 */ /* 0x000fe20000011404 */
[----:B------:R-:W5:Y:S01]  /*03e0*/  SHFL.IDX PT, R0, R0, RZ, 0x1f ;  /* 0x00001fff00007589 */ /* 0x000f6200000e0000 */
[----:B0-----:R-:W0:Y:S01]  /*03f0*/  S2UR UR10, SR_CTAID.X ;  /* 0x00000000000a79c3 */ /* 0x001e220000002500 */
[----:B------:R-:W-:Y:S02]  /*0400*/  ELECT P0, URZ, PT ;  /* 0x00000000003f782f */ /* 0x000fe40003800000 */
[----:B------:R-:W-:Y:S01]  /*0410*/  LEA.HI R2, R2, R4, RZ, 0x7 ;  /* 0x0000000402027211 */ /* 0x000fe200078f38ff */
[----:B------:R-:W-:Y:S01]  /*0420*/  ULDC UR4, c[0x0][0x150] ;  /* 0x0000540000047ab9 */ /* 0x000fe20000000800 */
[----:B------:R-:W-:Y:S01]  /*0430*/  SHF.R.S32.HI R6, RZ, 0x1f, R3 ;  /* 0x0000001fff067819 */ /* 0x000fe20000011403 */
[----:B------:R-:W-:Y:S01]  /*0440*/  NOP ;  /* 0x0000000000007918 */ /* 0x000fe20000000000 */
[----:B------:R-:W-:Y:S01]  /*0450*/  LOP3.LUT R2, R2, 0xffffff80, RZ, 0xc0, !PT ;  /* 0xffffff8002027812 */ /* 0x000fe200078ec0ff */
[----:B------:R-:W-:Y:S01]  /*0460*/  NOP ;  /* 0x0000000000007918 */ /* 0x000fe20000000000 */
[----:B------:R-:W-:Y:S01]  /*0470*/  LEA.HI R6, R6, R3, RZ, 0x2 ;  /* 0x0000000306067211 */ /* 0x000fe200078f10ff */
[----:B------:R-:W1:Y:S02]  /*0480*/  LDC R8, c[0x0][0x144] ;  /* 0x00005100ff087b82 */ /* 0x000e640000000800 */
[----:B------:R-:W-:Y:S01]  /*0490*/  IMAD.IADD R4, R4, 0x1, -R2 ;  /* 0x0000000104047824 */ /* 0x000fe200078e0a02 */
[----:B------:R-:W-:Y:S01]  /*04a0*/  LOP3.LUT R6, R6, 0x3ffffffc, RZ, 0xc0, !PT ;  /* 0x3ffffffc06067812 */ /* 0x000fe200078ec0ff */
[----:B------:R-:W2:Y:S03]  /*04b0*/  S2R R2, SR_CTAID.Y ;  /* 0x0000000000027919 */ /* 0x000ea60000002600 */
[----:B------:R-:W-:Y:S01]  /*04c0*/  SHF.R.S32.HI R5, RZ, 0x1f, R4 ;  /* 0x0000001fff057819 */ /* 0x000fe20000011404 */
[----:B------:R-:W-:Y:S01]  /*04d0*/  IMAD.IADD R6, R3, 0x1, -R6 ;  /* 0x0000000103067824 */ /* 0x000fe200078e0a06 */
[----:B------:R-:W3:Y:S02]  /*04e0*/  LDC R11, c[0x0][0x148] ;  /* 0x00005200ff0b7b82 */ /* 0x000ee40000000800 */
[----:B------:R-:W-:-:S02]  /*04f0*/  LEA.HI R5, R5, R4, RZ, 0x3 ;  /* 0x0000000405057211 */ /* 0x000fc400078f18ff */
[----:B-----5:R-:W-:Y:S02]  /*0500*/  ISETP.NE.OR P0, PT, R0, RZ, !P0 ;  /* 0x000000ff0000720c */ /* 0x020fe40004705670 */
[--C-:B------:R-:W-:Y:S02]  /*0510*/  SHF.R.S32.HI R0, RZ, 0x3, R5.reuse ;  /* 0x00000003ff007819 */ /* 0x100fe40000011405 */
[----:B------:R-:W-:Y:S02]  /*0520*/  SHF.R.S32.HI R5, RZ, 0x1f, R5 ;  /* 0x0000001fff057819 */ /* 0x000fe40000011405 */
[----:B0-----:R-:W-:Y:S02]  /*0530*/  I2FP.F32.U32 R7, UR10 ;  /* 0x0000000a00077c45 */ /* 0x001fe40008201000 */
[----:B------:R-:W-:-:S03]  /*0540*/  LEA.HI R5, R5, R0, RZ, 0x2 ;  /* 0x0000000005057211 */ /* 0x000fc600078f10ff */
[----:B------:R-:W-:Y:S01]  /*0550*/  FMUL R7, R7, UR4 ;  /* 0x0000000407077c20 */ /* 0x000fe20008400000 */
[----:B------:R-:W-:Y:S01]  /*0560*/  LOP3.LUT R5, R5, 0xfffffffc, RZ, 0xc0, !PT ;  /* 0xfffffffc05057812 */ /* 0x000fe200078ec0ff */
[----:B------:R-:W-:Y:S01]  /*0570*/  VOTEU.ALL UP0, P0 ;  /* 0x00000000003f7886 */ /* 0x000fe20000000000 */
[----:B------:R-:W-:Y:S01]  /*0580*/  ULDC UR4, c[0x0][0x154] ;  /* 0x0000550000047ab9 */ /* 0x000fe20000000800 */
[----:B------:R-:W-:Y:S02]  /*0590*/  VOTEU.ALL UP1, P0 ;  /* 0x00000000003f7886 */ /* 0x000fe40000020000 */
[----:B------:R-:W0:Y:S01]  /*05a0*/  F2I.U32.TRUNC.NTZ R7, R7 ;  /* 0x0000000700077305 */ /* 0x000e22000020f000 */
[----:B------:R-:W-:Y:S01]  /*05b0*/  IMAD.IADD R5, R0, 0x1, -R5 ;  /* 0x0000000100057824 */ /* 0x000fe200078e0a05 */
[----:B------:R-:W5:Y:S01]  /*05c0*/  @!UP0 S2UR UR9, SR_CgaCtaId ;  /* 0x00000000000989c3 */ /* 0x000f620000008800 */
[----:B------:R-:W-:Y:S02]  /*05d0*/  @!UP0 UMOV UR8, 0x400 ;  /* 0x0000040000088882 */ /* 0x000fe40000000000 */
[----:B------:R-:W-:Y:S01]  /*05e0*/  IMAD R5, R6, 0x4, R5 ;  /* 0x0000000406057824 */ /* 0x000fe200078e0205 */
[----:B--2---:R-:W-:-:S04]  /*05f0*/  I2FP.F32.U32 R9, R2 ;  /* 0x0000000200097245 */ /* 0x004fc80000201000 */
[----:B------:R-:W-:Y:S01]  /*0600*/  LEA.HI R0, R5, R5, RZ, 0x1 ;  /* 0x0000000505007211 */ /* 0x000fe200078f08ff */
[----:B------:R-:W-:Y:S01]  /*0610*/  FMUL R9, R9, UR4 ;  /* 0x0000000409097c20 */ /* 0x000fe20008400000 */
[----:B------:R-:W-:Y:S02]  /*0620*/  UMOV UR4, 0x20 ;  /* 0x0000002000047882 */ /* 0x000fe40000000000 */
[----:B------:R-:W-:Y:S01]  /*0630*/  LOP3.LUT R6, R0, 0xfffffffe, RZ, 0xc0, !PT ;  /* 0xfffffffe00067812 */ /* 0x000fe200078ec0ff */
[----:B0-----:R-:W-:Y:S01]  /*0640*/  IMAD.MOV R13, RZ, RZ, -R7 ;  /* 0x000000ffff0d7224 */ /* 0x001fe200078e0a07 */
[----:B------:R-:W-:-:S04]  /*0650*/  @!UP0 UIADD3 UR4, -UR4, 0x100000, URZ ;  /* 0x0010000004048890 */ /* 0x000fc8000fffe13f */
[----:B------:R-:W-:Y:S02]  /*0660*/  @!UP0 USHF.L.U32 UR5, UR4, 0xb, URZ ;  /* 0x0000000b04058899 */ /* 0x000fe4000800063f */
[----:B------:R-:W-:Y:S01]  /*0670*/  @!UP0 USHF.L.U32 UR4, UR4, 0x1, URZ ;  /* 0x0000000104048899 */ /* 0x000fe2000800063f */
[----:B------:R-:W0:Y:S01]  /*0680*/  F2I.U32.TRUNC.NTZ R9, R9 ;  /* 0x0000000900097305 */ /* 0x000e22000020f000 */
[----:B-1----:R-:W-:Y:S02]  /*0690*/  IMAD R0, R8, R13, UR10 ;  /* 0x0000000a08007e24 */ /* 0x002fe4000f8e020d */
[C---:B------:R-:W-:Y:S02]  /*06a0*/  IMAD.IADD R7, R5.reuse, 0x1, -R6 ;  /* 0x0000000105077824 */ /* 0x040fe400078e0a06 */
[----:B------:R-:W-:-:S03]  /*06b0*/  IMAD.SHL.U32 R6, R5, 0x4, RZ ;  /* 0x0000000405067824 */ /* 0x000fc600078e00ff */
[----:B------:R-:W-:Y:S01]  /*06c0*/  ISETP.NE.AND P2, PT, R7, R0, PT ;  /* 0x000000000700720c */ /* 0x000fe20003f45270 */
[----:B-----5:R-:W-:Y:S01]  /*06d0*/  @!UP0 ULEA UR8, UR9, UR8, 0x18 ;  /* 0x0000000809088291 */ /* 0x020fe2000f8ec03f */
[----:B------:R-:W-:Y:S01]  /*06e0*/  LOP3.LUT R10, R5, 0xc, R6, 0x78, !PT ;  /* 0x0000000c050a7812 */ /* 0x000fe200078e7806 */
[----:B------:R-:W1:Y:S01]  /*06f0*/  LDC R7, c[0x0][0x140] ;  /* 0x00005000ff077b82 */ /* 0x000e620000000800 */
[----:B------:R-:W-:Y:S01]  /*0700*/  VOTEU.ALL UP0, P0 ;  /* 0x00000000003f7886 */ /* 0x000fe20000000000 */
[----:B------:R-:W-:Y:S01]  /*0710*/  LOP3.LUT P0, RZ, R4, 0x7, RZ, 0xc0, !PT ;  /* 0x0000000704ff7812 */ /* 0x000fe2000780c0ff */
[----:B0-----:R-:W-:Y:S01]  /*0720*/  IMAD.MOV R12, RZ, RZ, -R9 ;  /* 0x000000ffff0c7224 */ /* 0x001fe200078e0a09 */
[----:B------:R0:W-:Y:S01]  /*0730*/  STL [R1+0x4], R10 ;  /* 0x0000040a01007387 */ /* 0x0001e20000100800 */
[----:B------:R-:W-:Y:S01]  /*0740*/  IMAD.MOV.U32 R4, RZ, RZ, 0x1 ;  /* 0x00000001ff047424 */ /* 0x000fe200078e00ff */
[----:B------:R-:W-:Y:S01]  /*0750*/  ISETP.LT.U32.AND P0, PT, R10, 0x2, !P0 ;  /* 0x000000020a00780c */ /* 0x000fe20004701070 */
[----:B---3--:R-:W-:-:S03]  /*0760*/  IMAD R6, R11, R12, R2 ;  /* 0x0000000c0b067224 */ /* 0x008fc600078e0202 */
[----:B------:R-:W-:Y:S01]  /*0770*/  @P2 LEA.HI R5, R10, R10, RZ, 0x1 ;  /* 0x0000000a0a052211 */ /* 0x000fe200078f08ff */
[----:B------:R-:W2:Y:S02]  /*0780*/  FENCE.VIEW.ASYNC.S ;  /* 0x00000000000073c6 */ /* 0x000ea40000000000 */
[----:B--2---:R0:W2:Y:S01]  /*0790*/  @!UP0 SYNCS.EXCH.64 URZ, [UR8+0x60], UR4 ;  /* 0x00006004083f85b2 */ /* 0x0040a20008000100 */
[----:B------:R-:W-:-:S04]  /*07a0*/  @P2 SHF.R.S32.HI R5, RZ, 0x1, R5 ;  /* 0x00000001ff052819 */ /* 0x000fc80000011405 */
[----:B------:R-:W-:Y:S02]  /*07b0*/  @P2 ISETP.NE.AND P3, PT, R5, R6, PT ;  /* 0x000000060500220c */ /* 0x000fe40003f65270 */
[----:B------:R-:W-:Y:S02]  /*07c0*/  SEL R5, RZ, 0x1, !P0 ;  /* 0x00000001ff057807 */ /* 0x000fe40004000000 */
[----:B------:R-:W-:Y:S02]  /*07d0*/  @P2 SEL R4, RZ, 0x1, P3 ;  /* 0x00000001ff042807 */ /* 0x000fe40001800000 */
[----:B-1----:R-:W-:Y:S02]  /*07e0*/  ISETP.EQ.U32.AND P4, PT, R7, 0x1, PT ;  /* 0x000000010700780c */ /* 0x002fe40003f82070 */
[----:B------:R-:W-:Y:S01]  /*07f0*/  LOP3.LUT R4, R4, R5, RZ, 0xc0, !PT ;  /* 0x0000000504047212 */ /* 0x000fe200078ec0ff */
[----:B------:R0:W1:Y:S01]  /*0800*/  @!UP1 SYNCS.EXCH.64 URZ, [UR8+0x68], UR4 ;  /* 0x00006804083f95b2 */ /* 0x0000620008000100 */
[----:B------:R-:W-:-:S03]  /*0810*/  NOP ;  /* 0x0000000000007918 */ /* 0x000fc60000000000 */
[----:B------:R0:W-:Y:S06]  /*0820*/  STL [R1], R4 ;  /* 0x0000000401007387 */ /* 0x0001ec0000100800 */
[----:B--2---:R-:W-:Y:S05]  /*0830*/  @!P4 BRA `(.L_x_3) ;  /* 0x000000000008c947 */ /* 0x004fea0003800000 */
[----:B-1--4-:R-:W-:Y:S01]  /*0840*/  UCGABAR_ARV ;  /* 0x00000000000079c7 */ /* 0x012fe20008000000 */
[----:B------:R-:W-:Y:S05]  /*0850*/  BRA `(.L_x_4) ;  /* 0x0000000000047947 */ /* 0x000fea0003800000 */
.L_x_3:
[----:B-1--4-:R-:W-:Y:S01]  /*0860*/  NOP ;  /* 0x0000000000007918 */ /* 0x012fe20000000000 */
.L_x_4:
[----:B------:R-:W1:Y:S01]  /*0870*/  LDC R3, c[0x0][0x65c] ;  /* 0x00019700ff037b82 */ /* 0x000e620000000800 */
[----:B0-----:R-:W-:Y:S02]  /*0880*/  IMAD.U32 R4, RZ, RZ, UR10 ;  /* 0x0000000aff047e24 */ /* 0x001fe4000f8e00ff */
[----:B------:R-:W-:Y:S01]  /*0890*/  IMAD.MOV.U32 R5, RZ, RZ, RZ ;  /* 0x000000ffff057224 */ /* 0x000fe200078e00ff */
[----:B-1----:R-:W-:-:S13]  /*08a0*/  ISETP.NE.AND P3, PT, R3, 0x1, PT ;  /* 0x000000010300780c */ /* 0x002fda0003f65270 */
[----:B------:R-:W0:Y:S01]  /*08b0*/  @P3 LDC R7, c[0x0][0x10] ;  /* 0x00000400ff073b82 */ /* 0x000e220000000800 */
[----:B------:R-:W-:Y:S02]  /*08c0*/  @P3 IMAD.MOV.U32 R3, RZ, RZ, RZ ;  /* 0x000000ffff033224 */ /* 0x000fe400078e00ff */
[----:B------:R-:W-:-:S05]  /*08d0*/  @P3 IMAD.MOV.U32 R13, RZ, RZ, RZ ;  /* 0x000000ffff0d3224 */ /* 0x000fca00078e00ff */
[----:B------:R-:W1:Y:S01]  /*08e0*/  @!P3 LDC R9, c[0x0][0xc] ;  /* 0x00000300ff09bb82 */ /* 0x000e620000000800 */
[----:B0-----:R-:W-:-:S04]  /*08f0*/  @P3 IMAD.WIDE.U32 R6, R7, UR10, R2 ;  /* 0x0000000a07063c25 */ /* 0x001fc8000f8e0002 */
[----:B------:R-:W-:Y:S02]  /*0900*/  @P3 IMAD.MOV.U32 R19, RZ, RZ, R6 ;  /* 0x000000ffff133224 */ /* 0x000fe400078e0006 */
[----:B------:R-:W-:Y:S02]  /*0910*/  @P3 IMAD.IADD R23, R7, 0x1, R13 ;  /* 0x0000000107173824 */ /* 0x000fe400078e020d */
[----:B-1----:R-:W-:-:S04]  /*0920*/  @!P3 IMAD.WIDE.U32 R4, R2, R9, R4 ;  /* 0x000000090204b225 */ /* 0x002fc800078e0004 */
[----:B------:R-:W-:Y:S02]  /*0930*/  @!P3 IMAD.MOV.U32 R19, RZ, RZ, R4 ;  /* 0x000000ffff13b224 */ /* 0x000fe400078e0004 */
[----:B------:R-:W-:-:S03]  /*0940*/  @!P3 IMAD.MOV.U32 R23, RZ, RZ, R5 ;  /* 0x000000ffff17b224 */ /* 0x000fc600078e0005 */
[----:B------:R0:W-:Y:S04]  /*0950*/  STL [R1+0xc], R19 ;  /* 0x00000c1301007387 */ /* 0x0001e80000100800 */
[----:B------:R0:W-:Y:S01]  /*0960*/  STL [R1+0x8], R23 ;  /* 0x0000081701007387 */ /* 0x0001e20000100800 */
[----:B------:R-:W-:Y:S05]  /*0970*/  @!P4 BRA `(.L_x_5) ;  /* 0x00000000000cc947 */ /* 0x000fea0003800000 */
[----:B------:R-:W-:Y:S01]  /*0980*/  UCGABAR_WAIT ;  /* 0x0000000000007dc7 */ /* 0x000fe20008000000 */
[----:B------:R-:W-:Y:S01]  /*0990*/  CCTL.IVALL ;  /* 0x00000000ff00798f */ /* 0x000fe20002000000 */
[----:B------:R-:W-:Y:S05]  /*09a0*/  BRA `(.L_x_6) ;  /* 0x0000000000047947 */ /* 0x000fea0003800000 */
.L_x_5:
[----:B------:R-:W-:Y:S06]  /*09b0*/  BAR.SYNC.DEFER_BLOCKING 0x0 ;  /* 0x0000000000007b1d */ /* 0x000fec0000010000 */
.L_x_6:
[----:B------:R-:W-:Y:S05]  /*09c0*/  @!P1 BRA `(.L_x_7) ;  /* 0x000000cc00649947 */ /* 0x000fea0003800000 */
[----:B------:R-:W-:-:S06]  /*09d0*/  UISETP.GT.U32.AND UP0, UPT, UR11, 0x1, UPT ;  /* 0x000000010b00788c */ /* 0x000fcc000bf04070 */
[----:B------:R-:W-:-:S13]  /*09e0*/  PLOP3.LUT P0, PT, PT, PT, UP0, 0x80, 0x0 ;  /* 0x000000000000781c */ /* 0x000fda0003f0f008 */
[----:B------:R-:W-:Y:S05]  /*09f0*/  @P0 EXIT ;  /* 0x000000000000094d */ /* 0x000fea0003800000 */
[----:B------:R-:W-:Y:S01]  /*0a00*/  IMAD.MOV.U32 R6, RZ, RZ, -0x1 ;  /* 0xffffffffff067424 */ /* 0x000fe200078e00ff */
[----:B------:R-:W-:Y:S01]  /*0a10*/  ULDC.64 UR4, c[0x0][0x650] ;  /* 0x0001940000047ab9 */ /* 0x000fe20000000a00 */
[----:B------:R-:W-:Y:S01]  /*0a20*/  IMAD.MOV.U32 R5, RZ, RZ, -0x1 ;  /* 0xffffffffff057424 */ /* 0x000fe200078e00ff */
[----:B------:R-:W-:Y:S01]  /*0a30*/  ISETP.GE.U32.AND P0, PT, R19, UR4, PT ;  /* 0x0000000413007c0c */ /* 0x000fe2000bf06070 */
[----:B------:R-:W-:Y:S01]  /*0a40*/  UMOV UR35, 0xffffffff ;  /* 0xffffffff00237882 */ /* 0x000fe20000000000 */
[----:B------:R1:W-:Y:S01]  /*0a50*/  STL [R1+0x14], R6 ;  /* 0x0000140601007387 */ /* 0x0003e20000100800 */
[----:B------:R-:W-:Y:S02]  /*0a60*/  PRMT R4, RZ, 0x7610, R4 ;  /* 0x00007610ff047816 */ /* 0x000fe40000000004 */
[----:B------:R-:W-:Y:S01]  /*0a70*/  ISETP.GE.U32.AND.EX P0, PT, R23, UR5, PT, P0 ;  /* 0x0000000517007c0c */ /* 0x000fe2000bf06100 */
[----:B------:R1:W-:-:S12]  /*0a80*/  STL [R1+0x10], R5 ;  /* 0x0000100501007387 */ /* 0x0003d80000100800 */
[----:B-1----:R-:W-:Y:S05]  /*0a90*/  @P0 BRA `(.L_x_8) ;  /* 0x0000000400380947 */ /* 0x002fea0003800000 */
[----:B------:R-:W1:Y:S01]  /*0aa0*/  LDC.64 R14, c[0x0][0x628] ;  /* 0x00018a00ff0e7b82 */ /* 0x000e620000000a00 */
[----:B------:R-:W-:Y:S02]  /*0ab0*/  IMAD.MOV.U32 R4, RZ, RZ, R19 ;  /* 0x000000ffff047224 */ /* 0x000fe400078e0013 */
[----:B------:R-:W-:-:S05]  /*0ac0*/  IMAD.MOV.U32 R5, RZ, RZ, R23 ;  /* 0x000000ffff057224 */ /* 0x000fca00078e0017 */
[----:B------:R-:W2:Y:S08]  /*0ad0*/  LDC R10, c[0x0][0x630] ;  /* 0x00018c00ff0a7b82 */ /* 0x000eb00000000800 */
[----:B------:R-:W3:Y:S01]  /*0ae0*/  LDC.64 R16, c[0x0][0x620] ;  /* 0x00018800ff107b82 */ /* 0x000ee20000000a00 */
[----:B-1----:R-:W-:-:S04]  /*0af0*/  ISETP.NE.U32.AND P0, PT, R14, RZ, PT ;  /* 0x000000ff0e00720c */ /* 0x002fc80003f05070 */
[----:B------:R-:W-:-:S13]  /*0b00*/  ISETP.NE.AND.EX P0, PT, R15, RZ, PT, P0 ;  /* 0x000000ff0f00720c */ /* 0x000fda0003f05300 */
[----:B--23--:R-:W-:Y:S05]  /*0b10*/  @!P0 BRA `(.L_x_9) ;  /* 0x0000000000288947 */ /* 0x00cfea0003800000 */
[----:B------:R-:W1:Y:S02]  /*0b20*/  LDC R9, c[0x0][0x634] ;  /* 0x00018d00ff097b82 */ /* 0x000e640000000800 */
[----:B-1----:R-:W-:-:S05]  /*0b30*/  IADD3 R9, P0, R19, R9, RZ ;  /* 0x0000000913097210 */ /* 0x002fca0007f1e0ff */
[----:B------:R-:W-:-:S04]  /*0b40*/  IMAD.X R13, RZ, RZ, R23, P0 ;  /* 0x000000ffff0d7224 */ /* 0x000fc800000e0617 */
[----:B------:R-:W-:-:S04]  /*0b50*/  IMAD.WIDE.U32 R4, R13, R14, RZ ;  /* 0x0000000e0d047225 */ /* 0x000fc800078e00ff */
[----:B------:R-:W-:-:S04]  /*0b60*/  IMAD.WIDE.U32 R6, P0, R9, R15, R4 ;  /* 0x0000000f09067225 */ /* 0x000fc80007800004 */
[----:B------:R-:W-:-:S04]  /*0b70*/  IMAD.WIDE.U32 R4, R9, R14, RZ ;  /* 0x0000000e09047225 */ /* 0x000fc800078e00ff */
[----:B------:R-:W-:Y:S01]  /*0b80*/  IMAD.X R9, RZ, RZ, RZ, P0 ;  /* 0x000000ffff097224 */ /* 0x000fe200000e06ff */
[----:B------:R-:W-:Y:S01]  /*0b90*/  IADD3 RZ, P0, R5, R6, RZ ;  /* 0x0000000605ff7210 */ /* 0x000fe20007f1e0ff */
[----:B------:R-:W-:-:S04]  /*0ba0*/  IMAD.MOV.U32 R8, RZ, RZ, R7 ;  /* 0x000000ffff087224 */ /* 0x000fc800078e0007 */
[----:B------:R-:W-:-:S08]  /*0bb0*/  IMAD.WIDE.U32.X R4, R13, R15, R8, P0 ;  /* 0x0000000f0d047225 */ /* 0x000fd000000e0408 */
.L_x_9:
[----:B------:R-:W1:Y:S01]  /*0bc0*/  LDC.64 R20, c[0x0][0x640] ;  /* 0x00019000ff147b82 */ /* 0x000e620000000a00 */
[-C--:B------:R-:W-:Y:S01]  /*0bd0*/  SHF.R.U64 R22, R4, R10.reuse, R5 ;  /* 0x0000000a04167219 */ /* 0x080fe20000001205 */
[----:B------:R-:W-:Y:S01]  /*0be0*/  IMAD.MOV.U32 R4, RZ, RZ, R19 ;  /* 0x000000ffff047224 */ /* 0x000fe200078e0013 */
[----:B------:R-:W-:Y:S01]  /*0bf0*/  SHF.R.U32.HI R3, RZ, R10, R5 ;  /* 0x0000000aff037219 */ /* 0x000fe20000011605 */
[----:B------:R-:W-:Y:S01]  /*0c00*/  IMAD.MOV.U32 R5, RZ, RZ, R23 ;  /* 0x000000ffff057224 */ /* 0x000fe200078e0017 */
[----:B------:R-:W-:Y:S01]  /*0c10*/  IADD3 R7, P0, RZ, -R22, RZ ;  /* 0x80000016ff077210 */ /* 0x000fe20007f1e0ff */
[----:B0-----:R-:W-:Y:S02]  /*0c20*/  IMAD R23, R11, R12, R2 ;  /* 0x0000000c0b177224 */ /* 0x001fe400078e0202 */
[----:B------:R-:W0:Y:S01]  /*0c30*/  LDC R8, c[0x0][0x618] ;  /* 0x00018600ff087b82 */ /* 0x000e220000000800 */
[----:B------:R-:W-:Y:S02]  /*0c40*/  IMAD.MOV.U32 R11, RZ, RZ, 0x1 ;  /* 0x00000001ff0b7424 */ /* 0x000fe400078e00ff */
[----:B------:R-:W-:-:S02]  /*0c50*/  IMAD.X R3, RZ, RZ, ~R3, P0 ;  /* 0x000000ffff037224 */ /* 0x000fc400000e0e03 */
[----:B------:R-:W-:-:S03]  /*0c60*/  IMAD.WIDE.U32 R4, R7, R16, R4 ;  /* 0x0000001007047225 */ /* 0x000fc600078e0004 */
[----:B------:R-:W2:Y:S01]  /*0c70*/  LDC R14, c[0x0][0x608] ;  /* 0x00018200ff0e7b82 */ /* 0x000ea20000000800 */
[----:B------:R-:W-:-:S04]  /*0c80*/  IMAD R6, R3, R16, RZ ;  /* 0x0000001003067224 */ /* 0x000fc800078e02ff */
[----:B------:R-:W-:-:S03]  /*0c90*/  IMAD R3, R7, R17, R6 ;  /* 0x0000001107037224 */ /* 0x000fc600078e0206 */
[----:B------:R-:W3:Y:S01]  /*0ca0*/  LDC R18, c[0x0][0x658] ;  /* 0x00019600ff127b82 */ /* 0x000ee20000000800 */
[----:B------:R-:W-:Y:S01]  /*0cb0*/  IMAD.IADD R3, R5, 0x1, R3 ;  /* 0x0000000105037824 */ /* 0x000fe200078e0203 */
[----:B-1----:R-:W-:Y:S01]  /*0cc0*/  ISETP.NE.U32.AND P0, PT, R20, RZ, PT ;  /* 0x000000ff1400720c */ /* 0x002fe20003f05070 */
[----:B------:R-:W-:-:S03]  /*0cd0*/  IMAD.MOV.U32 R5, RZ, RZ, -0x1 ;  /* 0xffffffffff057424 */ /* 0x000fc600078e00ff */
[----:B------:R-:W-:Y:S02]  /*0ce0*/  ISETP.NE.AND.EX P0, PT, R21, RZ, PT, P0 ;  /* 0x000000ff1500720c */ /* 0x000fe40003f05300 */
[----:B------:R-:W1:Y:S01]  /*0cf0*/  LDC R13, c[0x0][0x600] ;  /* 0x00018000ff0d7b82 */ /* 0x000e620000000800 */
[-CC-:B0-----:R-:W-:Y:S02]  /*0d00*/  SHF.R.U64 R10, R4, R8.reuse, R3.reuse ;  /* 0x00000008040a7219 */ /* 0x181fe40000001203 */
[----:B------:R-:W-:-:S05]  /*0d10*/  SHF.R.U32.HI R3, RZ, R8, R3 ;  /* 0x00000008ff037219 */ /* 0x000fca0000011603 */
[----:B------:R-:W0:Y:S01]  /*0d20*/  LDC R15, c[0x0][0x648] ;  /* 0x00019200ff0f7b82 */ /* 0x000e220000000800 */
[-CC-:B--2---:R-:W-:Y:S02]  /*0d30*/  SHF.R.U64 R19, R10, R14.reuse, R3.reuse ;  /* 0x0000000e0a137219 */ /* 0x184fe40000001203 */
[----:B------:R-:W-:-:S05]  /*0d40*/  SHF.R.U32.HI R3, RZ, R14, R3 ;  /* 0x0000000eff037219 */ /* 0x000fca0000011603 */
[----:B------:R-:W2:Y:S01]  /*0d50*/  LDC R17, c[0x0][0x638] ;  /* 0x00018e00ff117b82 */ /* 0x000ea20000000800 */
[-C--:B---3--:R-:W-:Y:S02]  /*0d60*/  SHF.L.U32 R2, R5, R18.reuse, RZ ;  /* 0x0000001205027219 */ /* 0x088fe400000006ff */
[--C-:B------:R-:W-:Y:S02]  /*0d70*/  SHF.R.U64 R12, R19, R18, R3.reuse ;  /* 0x00000012130c7219 */ /* 0x100fe40000001203 */
[----:B------:R-:W-:Y:S02]  /*0d80*/  LOP3.LUT R8, RZ, R2, RZ, 0x33, !PT ;  /* 0x00000002ff087212 */ /* 0x000fe400078e33ff */
[----:B------:R-:W-:Y:S01]  /*0d90*/  SHF.R.U32.HI R3, RZ, R18, R3 ;  /* 0x00000012ff037219 */ /* 0x000fe20000011603 */
[----:B------:R-:W3:Y:S01]  /*0da0*/  LDC R16, c[0x0][0x610] ;  /* 0x00018400ff107b82 */ /* 0x000ee20000000800 */
[----:B------:R-:W-:Y:S01]  /*0db0*/  IMAD.MOV.U32 R2, RZ, RZ, R12 ;  /* 0x000000ffff027224 */ /* 0x000fe200078e000c */
[----:B------:R-:W-:Y:S06]  /*0dc0*/  @!P0 BRA `(.L_x_10) ;  /* 0x0000000000288947 */ /* 0x000fec0003800000 */
[----:B------:R-:W4:Y:S02]  /*0dd0*/  LDC R7, c[0x0][0x64c] ;  /* 0x00019300ff077b82 */ /* 0x000f240000000800 */
[----:B----4-:R-:W-:-:S05]  /*0de0*/  IADD3 R7, P0, R12, R7, RZ ;  /* 0x000000070c077210 */ /* 0x010fca0007f1e0ff */
        /* <DEDUP_REMOVED lines=8> */
.L_x_10:
[----:B0-----:R-:W-:Y:S01]  /*0e70*/  SHF.R.U64 R4, R2, R15, R3 ;  /* 0x0000000f02047219 */ /* 0x001fe20000001203 */
[----:B-1----:R-:W-:Y:S01]  /*0e80*/  VIADD R5, R13, 0xffffffff ;  /* 0xffffffff0d057836 */ /* 0x002fe20000000000 */
[----:B------:R-:W-:Y:S02]  /*0e90*/  SHF.L.U32 R2, R11, R18, RZ ;  /* 0x000000120b027219 */ /* 0x000fe400000006ff */
[----:B------:R-:W-:Y:S01]  /*0ea0*/  LOP3.LUT R3, R19, R8, RZ, 0xc0, !PT ;  /* 0x0000000813037212 */ /* 0x000fe200078ec0ff */
[----:B------:R-:W-:Y:S01]  /*0eb0*/  IMAD.MOV R6, RZ, RZ, -R4 ;  /* 0x000000ffff067224 */ /* 0x000fe200078e0a04 */
[----:B------:R-:W-:Y:S02]  /*0ec0*/  SEL R0, R0, R23, !P3 ;  /* 0x0000001700007207 */ /* 0x000fe40005800000 */
[----:B------:R-:W-:Y:S01]  /*0ed0*/  LOP3.LUT R5, R10, R5, RZ, 0xc0, !PT ;  /* 0x000000050a057212 */ /* 0x000fe200078ec0ff */
[----:B------:R-:W-:Y:S01]  /*0ee0*/  IMAD R3, R2, R4, R3 ;  /* 0x0000000402037224 */ /* 0x000fe200078e0203 */
[----:B------:R-:W-:Y:S01]  /*0ef0*/  R2UR UR35, R22 ;  /* 0x00000000162372ca */ /* 0x000fe200000e0000 */
[----:B--2---:R-:W-:-:S02]  /*0f00*/  IMAD R2, R6, R17, R12 ;  /* 0x0000001106027224 */ /* 0x004fc400078e020c */
[----:B---3--:R-:W-:Y:S02]  /*0f10*/  IMAD R0, R3, R16, R0 ;  /* 0x0000001003007224 */ /* 0x008fe400078e0200 */
[----:B------:R-:W-:Y:S02]  /*0f20*/  IMAD R3, R2, R13, R5 ;  /* 0x0000000d02037224 */ /* 0x000fe400078e0205 */
[----:B------:R-:W-:-:S03]  /*0f30*/  IMAD.MOV.U32 R4, RZ, RZ, 0x1 ;  /* 0x00000001ff047424 */ /* 0x000fc600078e00ff */
[----:B------:R-:W-:Y:S02]  /*0f40*/  SEL R2, R3, R0, !P3 ;  /* 0x0000000003027207 */ /* 0x000fe40005800000 */
[----:B------:R-:W-:-:S03]  /*0f50*/  SEL R0, R0, R3, !P3 ;  /* 0x0000000300007207 */ /* 0x000fc60005800000 */
[----:B------:R1:W-:Y:S04]  /*0f60*/  STL [R1+0x10], R2 ;  /* 0x0000100201007387 */ /* 0x0003e80000100800 */
[----:B------:R1:W-:Y:S02]  /*0f70*/  STL [R1+0x14], R0 ;  /* 0x0000140001007387 */ /* 0x0003e40000100800 */
.L_x_8:
[----:B------:R-:W-:-:S08]  /*0f80*/  NOP ;  /* 0x0000000000007918 */ /* 0x000fd00000000000 */
[----:B------:R-:W2:Y:S02]  /*0f90*/  USETMAXREG.TRY_ALLOC.CTAPOOL UP0, 0xe8 ;  /* 0x000000e8000079c8 */ /* 0x000ea40008000600 */
[----:B--2---:R-:W-:-:S13]  /*0fa0*/  PLOP3.LUT P0, PT, PT, PT, UP0, 0x80, 0x0 ;  /* 0x000000000000781c */ /* 0x004fda0003f0f008 */
[----:B------:R-:W-:Y:S05]  /*0fb0*/  @!P0 BRA `(.L_x_8) ;  /* 0xfffffffc00f08947 */ /* 0x000fea000383ffff */
[----:B------:R-:W-:Y:S01]  /*0fc0*/  ULDC.64 UR4, c[0x0][0x598] ;  /* 0x0001660000047ab9 */ /* 0x000fe20000000a00 */
[----:B------:R-:W-:Y:S01]  /*0fd0*/  ULDC.64 UR38, c[0x0][0x208] ;  /* 0x0000820000267ab9 */ /* 0x000fe20000000a00 */
[----:B------:R-:W-:-:S04]  /*0fe0*/  ISETP.NE.U32.AND P0, PT, RZ, UR4, PT ;  /* 0x00000004ff007c0c */ /* 0x000fc8000bf05070 */
[----:B------:R-:W-:-:S13]  /*0ff0*/  ISETP.NE.AND.EX P0, PT, RZ, UR5, PT, P0 ;  /* 0x00000005ff007c0c */ /* 0x000fda000bf05300 */
[----:B------:R-:W-:Y:S05]  /*1000*/  @!P0 BRA `(.L_x_11) ;  /* 0x0000000000208947 */ /* 0x000fea0003800000 */
[----:B-1----:R-:W1:Y:S02]  /*1010*/  LDC.64 R2, c[0x0][0x598] ;  /* 0x00016600ff027b82 */ /* 0x002e640000000a00 */
[----:B-1----:R-:W2:Y:S02]  /*1020*/  LDG.E.64 R2, desc[UR38][R2.64] ;  /* 0x0000002602027981 */ /* 0x002ea4000c1e1b00 */
[----:B--2---:R-:W-:-:S04]  /*1030*/  ISETP.NE.U32.AND P0, PT, R2, RZ, PT ;  /* 0x000000ff0200720c */ /* 0x004fc80003f05070 */
[----:B------:R-:W-:-:S13]  /*1040*/  ISETP.NE.AND.EX P0, PT, R3, RZ, PT, P0 ;  /* 0x000000ff0300720c */ /* 0x000fda0003f05300 */
[----:B------:R-:W-:Y:S05]  /*1050*/  @!P0 BRA `(.L_x_11) ;  /* 0x00000000000c8947 */ /* 0x000fea0003800000 */
[----:B------:R-:W2:Y:S02]  /*1060*/  LD.E R2, desc[UR38][R2.64] ;  /* 0x0000002602027980 */ /* 0x000ea4000c101900 */
[----:B--2---:R-:W-:Y:S01]  /*1070*/  R2UR UR34, R2 ;  /* 0x00000000022272ca */ /* 0x004fe200000e0000 */
[----:B------:R-:W-:-:S14]  /*1080*/  BRA `(.L_x_12) ;  /* 0x0000000000247947 */ /* 0x000fdc0003800000 */
.L_x_11:
[----:B------:R-:W-:Y:S02]  /*1090*/  ULDC.64 UR4, c[0x0][0x588] ;  /* 0x0001620000047ab9 */ /* 0x000fe40000000a00 */
[----:B------:R-:W-:-:S04]  /*10a0*/  ISETP.NE.U32.AND P0, PT, RZ, UR4, PT ;  /* 0x00000004ff007c0c */ /* 0x000fc8000bf05070 */
[----:B------:R-:W-:-:S13]  /*10b0*/  ISETP.NE.AND.EX P0, PT, RZ, UR5, PT, P0 ;  /* 0x00000005ff007c0c */ /* 0x000fda000bf05300 */
[----:B------:R-:W-:Y:S05]  /*10c0*/  @!P0 BRA `(.L_x_13) ;  /* 0x0000000000108947 */ /* 0x000fea0003800000 */
[----:B-1----:R-:W1:Y:S02]  /*10d0*/  LDC.64 R2, c[0x0][0x588] ;  /* 0x00016200ff027b82 */ /* 0x002e640000000a00 */
[----:B-1----:R-:W2:Y:S02]  /*10e0*/  LDG.E R2, desc[UR38][R2.64] ;  /* 0x0000002602027981 */ /* 0x002ea4000c1e1900 */
[----:B--2---:R-:W-:Y:S01]  /*10f0*/  R2UR UR34, R2 ;  /* 0x00000000022272ca */ /* 0x004fe200000e0000 */
[----:B------:R-:W-:-:S14]  /*1100*/  BRA `(.L_x_12) ;  /* 0x0000000000047947 */ /* 0x000fdc0003800000 */
.L_x_13:
[----:B------:R-:W-:-:S05]  /*1110*/  ULDC UR34, c[0x0][0x580] ;  /* 0x0001600000227ab9 */ /* 0x000fca0000000800 */
.L_x_12:
[----:B------:R-:W-:Y:S02]  /*1120*/  ULDC.64 UR4, c[0x0][0x5a0] ;  /* 0x0001680000047ab9 */ /* 0x000fe40000000a00 */
        /* <DEDUP_REMOVED lines=11> */
.L_x_14:
        /* <DEDUP_REMOVED lines=8> */
.L_x_16:
[----:B------:R-:W-:-:S05]  /*1260*/  ULDC UR33, c[0x0][0x584] ;  /* 0x0001610000217ab9 */ /* 0x000fca0000000800 */
.L_x_15:
[----:B------:R-:W-:-:S13]  /*1270*/  LOP3.LUT P0, RZ, R4, 0xff, RZ, 0xc0, !PT ;  /* 0x000000ff04ff7812 */ /* 0x000fda000780c0ff */
[----:B------:R-:W-:Y:S05]  /*1280*/  @!P0 EXIT ;  /* 0x000000000000894d */ /* 0x000fea0003800000 */
[----:B------:R-:W-:Y:S01]  /*1290*/  ULDC UR4, c[0x0][0x28c] ;  /* 0x0000a30000047ab9 */ /* 0x000fe20000000800 */
[----:B------:R-:W-:Y:S02]  /*12a0*/  ULOP3.LUT UR15, UR6, 0x1, URZ, 0xfc, !UPT ;  /* 0x00000001060f7892 */ /* 0x000fe4000f8efc3f */
[----:B------:R-:W-:Y:S01]  /*12b0*/  UIADD3 UR4, UR4, 0x7f, URZ ;  /* 0x0000007f04047890 */ /* 0x000fe2000fffe03f */
[----:B------:R-:W-:-:S03]  /*12c0*/  UMOV UR14, URZ ;  /* 0x0000003f000e7c82 */ /* 0x000fc60008000000 */
[----:B------:R-:W-:-:S04]  /*12d0*/  USHF.R.S32.HI UR5, URZ, 0x1f, UR4 ;  /* 0x0000001f3f057899 */ /* 0x000fc80008011404 */
[----:B------:R-:W-:-:S03]  /*12e0*/  ULEA.HI UR5, UR5, UR4, URZ, 0x7 ;  /* 0x0000000405057291 */ /* 0x000fc6000f8f383f */
[----:B------:R-:W-:Y:S01]  /*12f0*/  UMOV UR4, URZ ;  /* 0x0000003f00047c82 */ /* 0x000fe20008000000 */
[----:B------:R-:W-:-:S12]  /*1300*/  USHF.R.S32.HI UR32, URZ, 0x7, UR5 ;  /* 0x000000073f207899 */ /* 0x000fd80008011405 */
.L_x_267:
[----:B-1----:R-:W1:Y:S01]  /*1310*/  S2R R0, SR_TID.X ;  /* 0x0000000000007919 */ /* 0x002e620000002100 */
[----:B--2---:R-:W2:Y:S01]  /*1320*/  S2UR UR11, SR_CgaCtaId ;  /* 0x00000000000b79c3 */ /* 0x004ea20000008800 */
[----:B------:R-:W-:Y:S01]  /*1330*/  UMOV UR10, 0x400 ;  /* 0x00000400000a7882 */ /* 0x000fe20000000000 */
[----:B------:R-:W-:Y:S01]  /*1340*/  UMOV UR5, URZ ;  /* 0x0000003f00057c82 */ /* 0x000fe20008000000 */
[----:B------:R-:W-:Y:S01]  /*1350*/  UMOV UR16, URZ ;  /* 0x0000003f00107c82 */ /* 0x000fe20008000000 */
[----:B------:R-:W-:Y:S01]  /*1360*/  UMOV UR17, URZ ;  /* 0x0000003f00117c82 */ /* 0x000fe20008000000 */
[----:B------:R-:W-:Y:S01]  /*1370*/  UMOV UR9, UR4 ;  /* 0x0000000400097c82 */ /* 0x000fe20008000000 */
[----:B------:R-:W-:Y:S01]  /*1380*/  UMOV UR12, UR14 ;  /* 0x0000000e000c7c82 */ /* 0x000fe20008000000 */
[----:B------:R-:W-:Y:S01]  /*1390*/  IMAD.MOV.U32 R224, RZ, RZ, RZ ;  /* 0x000000ffffe07224 */ /* 0x000fe200078e00ff */
[----:B------:R-:W-:Y:S02]  /*13a0*/  CS2R R4, SRZ ;  /* 0x0000000000047805 */ /* 0x000fe4000001ff00 */
[----:B------:R-:W-:-:S02]  /*13b0*/  CS2R R6, SRZ ;  /* 0x0000000000067805 */ /* 0x000fc4000001ff00 */
[----:B------:R-:W-:Y:S02]  /*13c0*/  CS2R R8, SRZ ;  /* 0x0000000000087805 */ /* 0x000fe4000001ff00 */
[----:B------:R-:W-:Y:S02]  /*13d0*/  CS2R R10, SRZ ;  /* 0x00000000000a7805 */ /* 0x000fe4000001ff00 */
[----:B------:R-:W-:Y:S02]  /*13e0*/  CS2R R12, SRZ ;  /* 0x00000000000c7805 */ /* 0x000fe4000001ff00 */
[----:B------:R-:W-:Y:S02]  /*13f0*/  CS2R R14, SRZ ;  /* 0x00000000000e7805 */ /* 0x000fe4000001ff00 */
[----:B------:R-:W-:Y:S02]  /*1400*/  CS2R R16, SRZ ;  /* 0x0000000000107805 */ /* 0x000fe4000001ff00 */
[----:B0-----:R-:W-:-:S02]  /*1410*/  CS2R R18, SRZ ;  /* 0x0000000000127805 */ /* 0x001fc4000001ff00 */
[----:B------:R-:W-:Y:S02]  /*1420*/  CS2R R20, SRZ ;  /* 0x0000000000147805 */ /* 0x000fe4000001ff00 */
[----:B------:R-:W-:Y:S02]  /*1430*/  CS2R R22, SRZ ;  /* 0x0000000000167805 */ /* 0x000fe4000001ff00 */
[----:B------:R-:W-:Y:S02]  /*1440*/  CS2R R136, SRZ ;  /* 0x0000000000887805 */ /* 0x000fe4000001ff00 */
[----:B------:R-:W-:Y:S02]  /*1450*/  CS2R R138, SRZ ;  /* 0x00000000008a7805 */ /* 0x000fe4000001ff00 */
[----:B------:R-:W-:Y:S02]  /*1460*/  CS2R R140, SRZ ;  /* 0x00000000008c7805 */ /* 0x000fe4000001ff00 */
[----:B------:R-:W-:-:S02]  /*1470*/  CS2R R142, SRZ ;  /* 0x00000000008e7805 */ /* 0x000fc4000001ff00 */
[----:B------:R-:W-:Y:S02]  /*1480*/  CS2R R144, SRZ ;  /* 0x0000000000907805 */ /* 0x000fe4000001ff00 */
[----:B------:R-:W-:Y:S01]  /*1490*/  CS2R R146, SRZ ;  /* 0x0000000000927805 */ /* 0x000fe2000001ff00 */
[----:B--2---:R-:W-:Y:S01]  /*14a0*/  ULEA UR10, UR11, UR10, 0x18 ;  /* 0x0000000a0b0a7291 */ /* 0x004fe2000f8ec03f */
[----:B------:R-:W-:Y:S02]  /*14b0*/  CS2R R148, SRZ ;  /* 0x0000000000947805 */ /* 0x000fe4000001ff00 */
[----:B------:R-:W-:Y:S02]  /*14c0*/  CS2R R150, SRZ ;  /* 0x0000000000967805 */ /* 0x000fe4000001ff00 */
[----:B------:R-:W-:Y:S02]  /*14d0*/  CS2R R152, SRZ ;  /* 0x0000000000987805 */ /* 0x000fe4000001ff00 */
[----:B------:R-:W-:-:S02]  /*14e0*/  CS2R R154, SRZ ;  /* 0x00000000009a7805 */ /* 0x000fc4000001ff00 */
[----:B------:R-:W-:Y:S02]  /*14f0*/  CS2R R156, SRZ ;  /* 0x00000000009c7805 */ /* 0x000fe4000001ff00 */
[----:B------:R-:W-:Y:S02]  /*1500*/  CS2R R158, SRZ ;  /* 0x00000000009e7805 */ /* 0x000fe4000001ff00 */
[----:B-1----:R-:W-:Y:S02]  /*1510*/  LOP3.LUT R0, R0, 0x80, RZ, 0xc0, !PT ;  /* 0x0000008000007812 */ /* 0x002fe400078ec0ff */
[----:B------:R-:W-:Y:S02]  /*1520*/  CS2R R160, SRZ ;  /* 0x0000000000a07805 */ /* 0x000fe4000001ff00 */
[----:B------:R-:W-:Y:S02]  /*1530*/  CS2R R162, SRZ ;  /* 0x0000000000a27805 */ /* 0x000fe4000001ff00 */
[----:B------:R-:W-:-:S02]  /*1540*/  CS2R R164, SRZ ;  /* 0x0000000000a47805 */ /* 0x000fc4000001ff00 */
[----:B----4-:R-:W-:Y:S02]  /*1550*/  SHF.R.U32.HI R2, RZ, 0x7, R0 ;  /* 0x00000007ff027819 */ /* 0x010fe40000011600 */
[----:B------:R-:W-:Y:S01]  /*1560*/  CS2R R166, SRZ ;  /* 0x0000000000a67805 */ /* 0x000fe2000001ff00 */
[----:B------:R-:W0:Y:S01]  /*1570*/  LDC R0, c[0x0][0x28c] ;  /* 0x0000a300ff007b82 */ /* 0x000e220000000800 */
[----:B------:R-:W-:Y:S02]  /*1580*/  CS2R R168, SRZ ;  /* 0x0000000000a87805 */ /* 0x000fe4000001ff00 */
[----:B------:R-:W-:Y:S02]  /*1590*/  CS2R R170, SRZ ;  /* 0x0000000000aa7805 */ /* 0x000fe4000001ff00 */
[----:B------:R-:W-:Y:S01]  /*15a0*/  CS2R R172, SRZ ;  /* 0x0000000000ac7805 */ /* 0x000fe2000001ff00 */
[----:B------:R-:W1:Y:S01]  /*15b0*/  SHFL.IDX PT, R2, R2, RZ, 0x1f ;  /* 0x00001fff02027589 */ /* 0x000e6200000e0000 */
[----:B------:R-:W-:-:S02]  /*15c0*/  CS2R R174, SRZ ;  /* 0x0000000000ae7805 */ /* 0x000fc4000001ff00 */
[----:B------:R-:W-:Y:S02]  /*15d0*/  CS2R R176, SRZ ;  /* 0x0000000000b07805 */ /* 0x000fe4000001ff00 */
[----:B------:R-:W-:Y:S02]  /*15e0*/  CS2R R178, SRZ ;  /* 0x0000000000b27805 */ /* 0x000fe4000001ff00 */
[----:B------:R-:W-:Y:S02]  /*15f0*/  CS2R R180, SRZ ;  /* 0x0000000000b47805 */ /* 0x000fe4000001ff00 */
[----:B------:R-:W-:Y:S02]  /*1600*/  CS2R R182, SRZ ;  /* 0x0000000000b67805 */ /* 0x000fe4000001ff00 */
[----:B------:R-:W-:Y:S02]  /*1610*/  CS2R R184, SRZ ;  /* 0x0000000000b87805 */ /* 0x000fe4000001ff00 */
        /* <DEDUP_REMOVED lines=13> */
[----:B0-----:R-:W-:Y:S01]  /*16f0*/  ISETP.GE.AND P0, PT, R0, 0x1, PT ;  /* 0x000000010000780c */ /* 0x001fe20003f06270 */
[----:B------:R-:W-:Y:S01]  /*1700*/  IMAD.MOV.U32 R0, RZ, RZ, RZ ;  /* 0x000000ffff007224 */ /* 0x000fe200078e00ff */
[----:B------:R-:W-:Y:S02]  /*1710*/  CS2R R212, SRZ ;  /* 0x0000000000d47805 */ /* 0x000fe4000001ff00 */
[----:B------:R-:W-:Y:S02]  /*1720*/  CS2R R214, SRZ ;  /* 0x0000000000d67805 */ /* 0x000fe4000001ff00 */
[----:B-1----:R-:W-:Y:S02]  /*1730*/  R2UR UR7, R2 ;  /* 0x00000000020772ca */ /* 0x002fe400000e0000 */
        /* <DEDUP_REMOVED lines=11> */
[----:B------:R-:W-:Y:S01]  /*17f0*/  CS2R R132, SRZ ;  /* 0x0000000000847805 */ /* 0x000fe2000001ff00 */
[----:B------:R-:W-:Y:S01]  /*1800*/  ULEA.HI UR8, UR7, UR7, URZ, 0x1 ;  /* 0x0000000707087291 */ /* 0x000fe2000f8f083f */
[----:B------:R-:W-:Y:S02]  /*1810*/  CS2R R134, SRZ ;  /* 0x0000000000867805 */ /* 0x000fe4000001ff00 */
[----:B------:R-:W-:-:S02]  /*1820*/  CS2R R104, SRZ ;  /* 0x0000000000687805 */ /* 0x000fc4000001ff00 */
[----:B------:R-:W-:Y:S01]  /*1830*/  CS2R R106, SRZ ;  /* 0x00000000006a7805 */ /* 0x000fe2000001ff00 */
[----:B------:R-:W-:Y:S01]  /*1840*/  ULOP3.LUT UR8, UR8, 0x7fffe, URZ, 0xc0, !UPT ;  /* 0x0007fffe08087892 */ /* 0x000fe2000f8ec03f */
[----:B------:R-:W-:Y:S02]  /*1850*/  CS2R R108, SRZ ;  /* 0x00000000006c7805 */ /* 0x000fe4000001ff00 */
[----:B------:R-:W-:Y:S02]  /*1860*/  CS2R R110, SRZ ;  /* 0x00000000006e7805 */ /* 0x000fe4000001ff00 */
[----:B------:R-:W-:Y:S01]  /*1870*/  CS2R R112, SRZ ;  /* 0x0000000000707805 */ /* 0x000fe2000001ff00 */
[----:B------:R-:W-:Y:S01]  /*1880*/  UIADD3 UR8, UR7, -UR8, URZ ;  /* 0x8000000807087290 */ /* 0x000fe2000fffe03f */
[----:B------:R-:W-:Y:S02]  /*1890*/  CS2R R114, SRZ ;  /* 0x0000000000727805 */ /* 0x000fe4000001ff00 */
[----:B------:R-:W-:-:S02]  /*18a0*/  CS2R R116, SRZ ;  /* 0x0000000000747805 */ /* 0x000fc4000001ff00 */
[----:B------:R-:W-:Y:S01]  /*18b0*/  CS2R R118, SRZ ;  /* 0x0000000000767805 */ /* 0x000fe2000001ff00 */
[----:B------:R-:W-:Y:S01]  /*18c0*/  ULEA UR8, UR8, UR10, 0xd ;  /* 0x0000000a08087291 */ /* 0x000fe2000f8e683f */
[----:B------:R-:W-:Y:S02]  /*18d0*/  CS2R R88, SRZ ;  /* 0x0000000000587805 */ /* 0x000fe4000001ff00 */
[----:B------:R-:W-:Y:S02]  /*18e0*/  CS2R R90, SRZ ;  /* 0x00000000005a7805 */ /* 0x000fe4000001ff00 */
[----:B------:R-:W-:Y:S01]  /*18f0*/  CS2R R92, SRZ ;  /* 0x00000000005c7805 */ /* 0x000fe2000001ff00 */
[----:B------:R-:W-:Y:S01]  /*1900*/  UIADD3 UR8, UR8, 0x100, URZ ;  /* 0x0000010008087890 */ /* 0x000fe2000fffe03f */
[----:B------:R-:W-:Y:S02]  /*1910*/  CS2R R94, SRZ ;  /* 0x00000000005e7805 */ /* 0x000fe4000001ff00 */
[----:B------:R-:W-:-:S02]  /*1920*/  CS2R R96, SRZ ;  /* 0x0000000000607805 */ /* 0x000fc4000001ff00 */
[----:B------:R-:W-:Y:S01]  /*1930*/  CS2R R98, SRZ ;  /* 0x0000000000627805 */ /* 0x000fe2000001ff00 */
[----:B------:R-:W-:Y:S01]  /*1940*/  USHF.R.U32.HI UR8, URZ, 0x4, UR8 ;  /* 0x000000043f087899 */ /* 0x000fe20008011608 */
[----:B------:R-:W-:Y:S02]  /*1950*/  CS2R R100, SRZ ;  /* 0x0000000000647805 */ /* 0x000fe4000001ff00 */
[----:B------:R-:W-:Y:S02]  /*1960*/  CS2R R102, SRZ ;  /* 0x0000000000667805 */ /* 0x000fe4000001ff00 */
[----:B------:R-:W-:Y:S01]  /*1970*/  CS2R R72, SRZ ;  /* 0x0000000000487805 */ /* 0x000fe2000001ff00 */
[----:B------:R-:W-:Y:S01]  /*1980*/  ULOP3.LUT UR11, UR8, 0x3fff, URZ, 0xc0, !UPT ;  /* 0x00003fff080b7892 */ /* 0x000fe2000f8ec03f */
        /* <DEDUP_REMOVED lines=23> */
[----:B---3--:R-:W-:Y:S02]  /*1b00*/  CS2R R24, SRZ ;  /* 0x0000000000187805 */ /* 0x008fe4000001ff00 */
[----:B------:R-:W-:Y:S02]  /*1b10*/  CS2R R26, SRZ ;  /* 0x00000000001a7805 */ /* 0x000fe4000001ff00 */
[----:B------:R-:W-:-:S02]  /*1b20*/  CS2R R28, SRZ ;  /* 0x00000000001c7805 */ /* 0x000fc4000001ff00 */
[----:B------:R-:W-:Y:S02]  /*1b30*/  CS2R R30, SRZ ;  /* 0x00000000001e7805 */ /* 0x000fe4000001ff00 */
[----:B------:R-:W-:Y:S02]  /*1b40*/  CS2R R32, SRZ ;  /* 0x0000000000207805 */ /* 0x000fe4000001ff00 */
[----:B------:R-:W-:Y:S02]  /*1b50*/  CS2R R34, SRZ ;  /* 0x0000000000227805 */ /* 0x000fe4000001ff00 */
[----:B------:R-:W-:Y:S02]  /*1b60*/  CS2R R36, SRZ ;  /* 0x0000000000247805 */ /* 0x000fe4000001ff00 */
[----:B------:R-:W-:Y:S01]  /*1b70*/  CS2R R38, SRZ ;  /* 0x0000000000267805 */ /* 0x000fe2000001ff00 */
[----:B------:R-:W-:Y:S06]  /*1b80*/  @!P0 BRA `(.L_x_17) ;  /* 0x0000001400008947 */ /* 0x000fec0003800000 */
[----:B------:R-:W-:-:S06]  /*1b90*/  UISETP.NE.AND UP0, UPT, UR15, 0x3, UPT ;  /* 0x000000030f00788c */ /* 0x000fcc000bf05270 */
[----:B------:R-:W-:-:S13]  /*1ba0*/  PLOP3.LUT P1, PT, PT, PT, UP0, 0x80, 0x0 ;  /* 0x000000000000781c */ /* 0x000fda0003f2f008 */
[----:B------:R-:W-:Y:S05]  /*1bb0*/  @!P1 BRA `(.L_x_18) ;  /* 0x0000000000049947 */ /* 0x000fea0003800000 */
[----:B------:R-:W-:Y:S01]  /*1bc0*/  BPT.TRAP 0x1 ;  /* 0x000000040000795c */ /* 0x000fe20000300000 */
.L_x_18:
[----:B------:R-:W-:Y:S01]  /*1bd0*/  ULEA UR5, UR4, UR10, 0x3 ;  /* 0x0000000a04057291 */ /* 0x000fe2000f8e183f */
[----:B------:R-:W-:-:S05]  /*1be0*/  IMAD.U32 R0, RZ, RZ, UR14 ;  /* 0x0000000eff007e24 */ /* 0x000fca000f8e00ff */
[----:B------:R-:W-:-:S04]  /*1bf0*/  SHF.L.U32 R0, R0, 0x1f, RZ ;  /* 0x0000001f00007819 */ /* 0x000fc800000006ff */
[----:B------:R0:W1:Y:S01]  /*1c00*/  SYNCS.PHASECHK.TRANS64.TRYWAIT P0, [UR5], R0 ;  /* 0x00000000ff0075a7 */ /* 0x0000620008000145 */
[----:B------:R-:W-:Y:S05]  /*1c10*/  @!P1 BRA `(.L_x_19) ;  /* 0x0000000000049947 */ /* 0x000fea0003800000 */
[----:B------:R-:W-:Y:S01]  /*1c20*/  BPT.TRAP 0x1 ;  /* 0x000000040000795c */ /* 0x000fe20000300000 */
.L_x_19:
[----:B-1----:R-:W-:Y:S05]  /*1c30*/  @P0 BRA `(.L_x_20) ;  /* 0x0000000000080947 */ /* 0x002fea0003800000 */
[----:B------:R-:W1:Y:S02]  /*1c40*/  SYNCS.PHASECHK.TRANS64.TRYWAIT P0, [UR5], R0 ;  /* 0x00000000ff0075a7 */ /* 0x000e640008000145 */
[----:B-1----:R-:W-:Y:S05]  /*1c50*/  @!P0 BRA `(.L_x_21) ;  /* 0x000000d000788947 */ /* 0x002fea0003800000 */
.L_x_20:
[----:B------:R-:W-:Y:S01]  /*1c60*/  UIADD3 UR5, UR10, 0x14100, URZ ;  /* 0x000141000a057890 */ /* 0x000fe2000fffe03f */
[----:B------:R-:W-:Y:S01]  /*1c70*/  WARPGROUP.ARRIVE ;  /* 0x00000000000079c5 */ /* 0x000fe20000000000 */
[----:B------:R-:W-:Y:S01]  /*1c80*/  ULOP3.LUT UR12, UR11, 0x10000, URZ, 0xfc, !UPT ;  /* 0x000100000b0c7892 */ /* 0x000fe2000f8efc3f */
[----:B------:R-:W-:Y:S01]  /*1c90*/  IMAD.MOV.U32 R224, RZ, RZ, RZ ;  /* 0x000000ffffe07224 */ /* 0x000fe200078e00ff */
[----:B------:R-:W-:Y:S01]  /*1ca0*/  USHF.R.U32.HI UR5, URZ, 0x4, UR5 ;  /* 0x000000043f057899 */ /* 0x000fe20008011605 */
[----:B01----:R-:W-:Y:S01]  /*1cb0*/  IMAD.MOV.U32 R0, RZ, RZ, RZ ;  /* 0x000000ffff007224 */ /* 0x003fe200078e00ff */
[----:B------:R-:W-:Y:S01]  /*1cc0*/  ULEA UR12, UR4, UR12, 0xa ;  /* 0x0000000c040c7291 */ /* 0x000fe2000f8e503f */
[----:B------:R-:W-:Y:S01]  /*1cd0*/  CS2R R2, SRZ ;  /* 0x0000000000027805 */ /* 0x000fe2000001ff00 */
[----:B------:R-:W-:Y:S01]  /*1ce0*/  ULOP3.LUT UR5, UR5, 0x3fff, URZ, 0xc0, !UPT ;  /* 0x00003fff05057892 */ /* 0x000fe2000f8ec03f */
[----:B------:R-:W-:Y:S01]  /*1cf0*/  CS2R R4, SRZ ;  /* 0x0000000000047805 */ /* 0x000fe2000001ff00 */
[----:B------:R-:W-:Y:S01]  /*1d00*/  UMOV UR17, 0x40000040 ;  /* 0x4000004000117882 */ /* 0x000fe20000000000 */
[----:B------:R-:W-:Y:S01]  /*1d10*/  UMOV UR19, 0x40000040 ;  /* 0x4000004000137882 */ /* 0x000fe20000000000 */
[----:B------:R-:W-:Y:S01]  /*1d20*/  ULOP3.LUT UR5, UR5, 0x10000, URZ, 0xfc, !UPT ;  /* 0x0001000005057892 */ /* 0x000fe2000f8efc3f */
[----:B------:R-:W-:Y:S01]  /*1d30*/  CS2R R6, SRZ ;  /* 0x0000000000067805 */ /* 0x000fe2000001ff00 */
[----:B------:R-:W-:Y:S01]  /*1d40*/  UMOV UR16, UR12 ;  /* 0x0000000c00107c82 */ /* 0x000fe20008000000 */
[----:B------:R-:W-:Y:S01]  /*1d50*/  CS2R R8, SRZ ;  /* 0x0000000000087805 */ /* 0x000fe2000001ff00 */
[----:B------:R-:W-:Y:S01]  /*1d60*/  UIMAD UR8, UR4, 0x700, UR5 ;  /* 0x00000700040878a4 */ /* 0x000fe2000f8e0205 */
[----:B------:R-:W-:-:S02]  /*1d70*/  CS2R R10, SRZ ;  /* 0x00000000000a7805 */ /* 0x000fc4000001ff00 */
[----:B------:R-:W-:Y:S02]  /*1d80*/  CS2R R12, SRZ ;  /* 0x00000000000c7805 */ /* 0x000fe4000001ff00 */
[----:B------:R-:W-:Y:S01]  /*1d90*/  CS2R R14, SRZ ;  /* 0x00000000000e7805 */ /* 0x000fe2000001ff00 */
[----:B------:R-:W-:Y:S01]  /*1da0*/  UIADD3 UR5, UR8, 0x100, URZ ;  /* 0x0000010008057890 */ /* 0x000fe2000fffe03f */
[----:B------:R-:W-:Y:S01]  /*1db0*/  CS2R R16, SRZ ;  /* 0x0000000000107805 */ /* 0x000fe2000001ff00 */
[----:B------:R-:W-:Y:S01]  /*1dc0*/  UIADD3 UR7, UR8, 0x200, URZ ;  /* 0x0000020008077890 */ /* 0x000fe2000fffe03f */
[----:B------:R-:W-:Y:S01]  /*1dd0*/  CS2R R18, SRZ ;  /* 0x0000000000127805 */ /* 0x000fe2000001ff00 */
[----:B------:R-:W-:Y:S01]  /*1de0*/  UMOV UR18, UR8 ;  /* 0x0000000800127c82 */ /* 0x000fe20008000000 */
[----:B------:R-:W-:Y:S01]  /*1df0*/  UIADD3 UR9, UR8, 0x202, URZ ;  /* 0x0000020208097890 */ /* 0x000fe2000fffe03f */
[----:B------:R-:W-:Y:S01]  /*1e00*/  QGMMA.64x32x32.F32.E4M3.E4M3 R120, gdesc[UR16], RZ, !UPT ;  /* 0x00600000107879f3 */ /* 0x000fe2000c7008ff */
[----:B------:R-:W-:Y:S01]  /*1e10*/  UMOV UR18, UR5 ;  /* 0x0000000500127c82 */ /* 0x000fe20008000000 */
[----:B------:R-:W-:Y:S01]  /*1e20*/  UMOV UR19, 0x40000040 ;  /* 0x4000004000137882 */ /* 0x000fe20000000000 */
[----:B------:R-:W-:Y:S01]  /*1e30*/  UIADD3 UR5, UR8, 0x300, URZ ;  /* 0x0000030008057890 */ /* 0x000fe2000fffe03f */
[----:B------:R-:W-:Y:S01]  /*1e40*/  QGMMA.64x32x32.F32.E4M3.E4M3 R104, gdesc[UR16], RZ, !UPT ;  /* 0x00600000106879f3 */ /* 0x000fe2000c7008ff */
[----:B------:R-:W-:Y:S01]  /*1e50*/  UMOV UR18, UR7 ;  /* 0x0000000700127c82 */ /* 0x000fe20008000000 */
[----:B------:R-:W-:Y:S01]  /*1e60*/  UMOV UR19, 0x40000040 ;  /* 0x4000004000137882 */ /* 0x000fe20000000000 */
[----:B------:R-:W-:Y:S01]  /*1e70*/  UIADD3 UR7, UR8, 0x400, URZ ;  /* 0x0000040008077890 */ /* 0x000fe2000fffe03f */
[----:B------:R-:W-:Y:S01]  /*1e80*/  QGMMA.64x32x32.F32.E4M3.E4M3 R88, gdesc[UR16], RZ, !UPT ;  /* 0x00600000105879f3 */ /* 0x000fe2000c7008ff */
[----:B------:R-:W-:Y:S01]  /*1e90*/  UMOV UR19, 0x40000040 ;  /* 0x4000004000137882 */ /* 0x000fe20000000000 */
[----:B------:R-:W-:Y:S01]  /*1ea0*/  UMOV UR18, UR5 ;  /* 0x0000000500127c82 */ /* 0x000fe20008000000 */
        /* <DEDUP_REMOVED lines=8> */
[----:B------:R-:W-:Y:S01]  /*1f30*/  UMOV UR5, 0x4 ;  /* 0x0000000400057882 */ /* 0x000fe20000000000 */
[----:B------:R-:W-:Y:S01]  /*1f40*/  QGMMA.64x32x32.F32.E4M3.E4M3 R40, gdesc[UR16], RZ, !UPT ;  /* 0x00600000102879f3 */ /* 0x000fe2000c7008ff */
[----:B------:R-:W-:Y:S01]  /*1f50*/  UMOV UR19, 0x40000040 ;  /* 0x4000004000137882 */ /* 0x000fe20000000000 */
[----:B------:R-:W-:Y:S01]  /*1f60*/  UMOV UR18, UR7 ;  /* 0x0000000700127c82 */ /* 0x000fe20008000000 */
[----:B------:R-:W-:Y:S01]  /*1f70*/  UIADD3 UR7, UR8, 0x102, URZ ;  /* 0x0000010208077890 */ /* 0x000fe2000fffe03f */
[----:B------:R-:W-:Y:S01]  /*1f80*/  QGMMA.64x32x32.F32.E4M3.E4M3 R24, gdesc[UR16], RZ, !UPT ;  /* 0x00600000101879f3 */ /* 0x000fe2000c7008ff */
[----:B------:R-:W-:Y:S01]  /*1f90*/  UIADD3 UR16, UR12, 0x2, URZ ;  /* 0x000000020c107890 */ /* 0x000fe2000fffe03f */
[----:B------:R-:W-:Y:S01]  /*1fa0*/  CS2R R20, SRZ ;  /* 0x0000000000147805 */ /* 0x000fe2000001ff00 */
[----:B------:R-:W-:Y:S01]  /*1fb0*/  UIADD3 UR18, UR8, 0x2, URZ ;  /* 0x0000000208127890 */ /* 0x000fe2000fffe03f */
[----:B------:R-:W-:Y:S01]  /*1fc0*/  CS2R R22, SRZ ;  /* 0x0000000000167805 */ /* 0x000fe2000001ff00 */
[----:B------:R-:W-:Y:S01]  /*1fd0*/  UMOV UR17, 0x40000040 ;  /* 0x4000004000117882 */ /* 0x000fe20000000000 */
[----:B------:R-:W-:Y:S01]  /*1fe0*/  UMOV UR19, 0x40000040 ;  /* 0x4000004000137882 */ /* 0x000fe20000000000 */
        /* <DEDUP_REMOVED lines=29> */
[----:B------:R-:W-:Y:S01]  /*21c0*/  QGMMA.64x32x32.F32.E4M3.E4M3 R120, gdesc[UR16], R120 ;  /* 0x00600000107879f3 */ /* 0x000fe20008700878 */
[----:B------:R-:W-:Y:S01]  /*21d0*/  UMOV UR18, UR7 ;  /* 0x0000000700127c82 */ /* 0x000fe20008000000 */
[----:B------:R-:W-:Y:S01]  /*21e0*/  UMOV UR19, 0x40000040 ;  /* 0x4000004000137882 */ /* 0x000fe20000000000 */
[----:B------:R-:W-:Y:S01]  /*21f0*/  UIADD3 UR7, UR8, 0x302, URZ ;  /* 0x0000030208077890 */ /* 0x000fe2000fffe03f */
[----:B------:R-:W-:Y:S01]  /*2200*/  QGMMA.64x32x32.F32.E4M3.E4M3 R104, gdesc[UR16], R104 ;  /* 0x00600000106879f3 */ /* 0x000fe20008700868 */
[----:B------:R-:W-:Y:S01]  /*2210*/  UMOV UR18, UR9 ;  /* 0x0000000900127c82 */ /* 0x000fe20008000000 */
[----:B------:R-:W-:Y:S01]  /*2220*/  UMOV UR19, 0x40000040 ;  /* 0x4000004000137882 */ /* 0x000fe20000000000 */
[----:B------:R-:W-:Y:S01]  /*2230*/  UIADD3 UR9, UR8, 0x402, URZ ;  /* 0x0000040208097890 */ /* 0x000fe2000fffe03f */
[----:B------:R-:W-:Y:S01]  /*2240*/  QGMMA.64x32x32.F32.E4M3.E4M3 R88, gdesc[UR16], R88 ;  /* 0x00600000105879f3 */ /* 0x000fe20008700858 */
[----:B------:R-:W-:Y:S01]  /*2250*/  UMOV UR19, 0x40000040 ;  /* 0x4000004000137882 */ /* 0x000fe20000000000 */
[----:B------:R-:W-:Y:S01]  /*2260*/  UMOV UR18, UR7 ;  /* 0x0000000700127c82 */ /* 0x000fe20008000000 */
        /* <DEDUP_REMOVED lines=58> */
[----:B------:R-:W-:-:S02]  /*2610*/  UIADD3 UR16, UR12, 0x6, URZ ;  /* 0x000000060c107890 */ /* 0x000fc4000fffe03f */
[----:B------:R-:W-:Y:S01]  /*2620*/  UIADD3 UR18, UR8, 0x6, URZ ;  /* 0x0000000608127890 */ /* 0x000fe2000fffe03f */
[----:B------:R-:W-:Y:S01]  /*2630*/  UMOV UR17, 0x40000040 ;  /* 0x4000004000117882 */ /* 0x000fe20000000000 */
[----:B------:R-:W-:-:S07]  /*2640*/  UMOV UR19, 0x40000040 ;  /* 0x4000004000137882 */ /* 0x000fce0000000000 */
[----:B------:R-:W-:Y:S01]  /*2650*/  QGMMA.64x32x32.F32.E4M3.E4M3 R120, gdesc[UR16], R120 ;  /* 0x00600000107879f3 */ /* 0x000fe20008700878 */
[----:B------:R-:W-:Y:S01]  /*2660*/  UMOV UR18, UR7 ;  /* 0x0000000700127c82 */ /* 0x000fe20008000000 */
[----:B------:R-:W-:Y:S01]  /*2670*/  UIADD3 UR7, UR8, 0x306, URZ ;  /* 0x0000030608077890 */ /* 0x000fe2000fffe03f */
[----:B------:R-:W-:Y:S02]  /*2680*/  UMOV UR19, 0x40000040 ;  /* 0x4000004000137882 */ /* 0x000fe40000000000 */
[----:B------:R-:W-:Y:S01]  /*2690*/  QGMMA.64x32x32.F32.E4M3.E4M3 R104, gdesc[UR16], R104 ;  /* 0x00600000106879f3 */ /* 0x000fe20008700868 */
[----:B------:R-:W-:Y:S01]  /*26a0*/  UMOV UR18, UR9 ;  /* 0x0000000900127c82 */ /* 0x000fe20008000000 */
[----:B------:R-:W-:Y:S01]  /*26b0*/  UMOV UR19, 0x40000040 ;  /* 0x4000004000137882 */ /* 0x000fe20000000000 */
[----:B------:R-:W-:Y:S01]  /*26c0*/  UIADD3 UR9, UR8, 0x406, URZ ;  /* 0x0000040608097890 */ /* 0x000fe2000fffe03f */
[----:B------:R-:W-:Y:S01]  /*26d0*/  QGMMA.64x32x32.F32.E4M3.E4M3 R88, gdesc[UR16], R88 ;  /* 0x00600000105879f3 */ /* 0x000fe20008700858 */
[----:B------:R-:W-:Y:S01]  /*26e0*/  UMOV UR18, UR7 ;  /* 0x0000000700127c82 */ /* 0x000fe20008000000 */
[----:B------:R-:W-:Y:S01]  /*26f0*/  UIADD3 UR7, UR8, 0x506, URZ ;  /* 0x0000050608077890 */ /* 0x000fe2000fffe03f */
[----:B------:R-:W-:Y:S01]  /*2700*/  UMOV UR19, 0x40000040 ;  /* 0x4000004000137882 */ /* 0x000fe20000000000 */
[----:B------:R-:W-:Y:S01]  /*2710*/  UIADD3 UR8, UR8, 0x606, URZ ;  /* 0x0000060608087890 */ /* 0x000fe2000fffe03f */
[----:B------:R-:W-:Y:S01]  /*2720*/  QGMMA.64x32x32.F32.E4M3.E4M3 R72, gdesc[UR16], R72 ;  /* 0x00600000104879f3 */ /* 0x000fe20008700848 */
[----:B------:R-:W-:Y:S01]  /*2730*/  UMOV UR18, UR9 ;  /* 0x0000000900127c82 */ /* 0x000fe20008000000 */
[----:B------:R-:W-:-:S02]  /*2740*/  UMOV UR19, 0x40000040 ;  /* 0x4000004000137882 */ /* 0x000fc40000000000 */
[----:B------:R-:W-:Y:S01]  /*2750*/  QGMMA.64x32x32.F32.E4M3.E4M3 R56, gdesc[UR16], R56 ;  /* 0x00600000103879f3 */ /* 0x000fe20008700838 */
[----:B------:R-:W-:Y:S01]  /*2760*/  UMOV UR18, UR7 ;  /* 0x0000000700127c82 */ /* 0x000fe20008000000 */
[----:B------:R-:W-:Y:S01]  /*2770*/  UMOV UR19, 0x40000040 ;  /* 0x4000004000137882 */ /* 0x000fe20000000000 */
[----:B------:R-:W-:Y:S01]  /*2780*/  ULDC UR7, c[0x0][0x50c] ;  /* 0x0001430000077ab9 */ /* 0x000fe20000000800 */
[----:B------:R-:W-:Y:S01]  /*2790*/  QGMMA.64x32x32.F32.E4M3.E4M3 R40, gdesc[UR16], R40 ;  /* 0x00600000102879f3 */ /* 0x000fe20008700828 */
[----:B------:R-:W-:Y:S01]  /*27a0*/  UISETP.NE.AND UP0, UPT, UR7, 0x4, UPT ;  /* 0x000000040700788c */ /* 0x000fe2000bf05270 */
[----:B------:R-:W-:Y:S01]  /*27b0*/  UMOV UR18, UR8 ;  /* 0x0000000800127c82 */ /* 0x000fe20008000000 */
[----:B------:R-:W-:Y:S02]  /*27c0*/  UMOV UR19, 0x40000040 ;  /* 0x4000004000137882 */ /* 0x000fe40000000000 */
[----:B------:R-:W-:Y:S01]  /*27d0*/  QGMMA.64x32x32.F32.E4M3.E4M3 R24, gdesc[UR16], R24, gsb0 ;  /* 0x00600000101879f3 */ /* 0x000fe20008000818 */
[----:B------:R-:W-:-:S06]  /*27e0*/  USEL UR16, URZ, 0x1, UP0 ;  /* 0x000000013f107887 */ /* 0x000fcc0008000000 */
[----:B------:R-:W-:-:S13]  /*27f0*/  ISETP.NE.AND P0, PT, RZ, UR16, PT ;  /* 0x00000010ff007c0c */ /* 0x000fda000bf05270 */
[----:B------:R-:W-:Y:S05]  /*2800*/  @!P0 BRA `(.L_x_22) ;  /* 0x0000000400c88947 */ /* 0x000fea0003800000 */
[----:B------:R-:W-:Y:S02]  /*2810*/  WARPGROUP.DEPBAR.LE gsb0, 0x0 ;  /* 0x00008000000079c5 */ /* 0x000fe40000010000 */
[----:B------:R-:W-:-:S01]  /*2820*/  FADD R223, RZ, R120 ;  /* 0x00000078ffdf7221 */ /* 0x000fc20000000000 */
[----:B------:R-:W-:Y:S01]  /*2830*/  FADD R222, RZ, R121 ;  /* 0x00000079ffde7221 */ /* 0x000fe20000000000 */
        /* <DEDUP_REMOVED lines=110> */
[----:B------:R-:W-:-:S06]  /*2f20*/  UMOV UR5, URZ ;  /* 0x0000003f00057c82 */ /* 0x000fcc0008000000 */
.L_x_22:
[----:B------:R-:W-:Y:S01]  /*2f30*/  UIADD3 UR9, UR4, 0x1, URZ ;  /* 0x0000000104097890 */ /* 0x000fe2000fffe03f */
[----:B------:R-:W-:-:S03]  /*2f40*/  UMOV UR17, 0x1 ;  /* 0x0000000100117882 */ /* 0x000fc60000000000 */
[----:B------:R-:W-:-:S04]  /*2f50*/  UISETP.NE.AND UP0, UPT, UR9, 0x5, UPT ;  /* 0x000000050900788c */ /* 0x000fc8000bf05270 */
[----:B------:R-:W-:Y:S02]  /*2f60*/  USEL UR12, URZ, 0x1, UP0 ;  /* 0x000000013f0c7887 */ /* 0x000fe40008000000 */
[----:B------:R-:W-:Y:S02]  /*2f70*/  USEL UR9, UR9, URZ, UP0 ;  /* 0x0000003f09097287 */ /* 0x000fe40008000000 */
[----:B------:R-:W-:-:S12]  /*2f80*/  ULOP3.LUT UR12, UR14, UR12, URZ, 0x3c, !UPT ;  /* 0x0000000c0e0c7292 */ /* 0x000fd8000f8e3c3f */
.L_x_17:
[----:B------:R-:W-:-:S04]  /*2f90*/  UISETP.LT.AND UP0, UPT, UR32, 0x1, UPT ;  /* 0x000000012000788c */ /* 0x000fc8000bf01270 */
[----:B------:R-:W-:-:S04]  /*2fa0*/  USEL UR7, UR32, 0x1, UP0 ;  /* 0x0000000120077887 */ /* 0x000fc80008000000 */
[----:B------:R-:W-:-:S04]  /*2fb0*/  UIADD3 UR13, UR32, -UR7, URZ ;  /* 0x80000007200d7290 */ /* 0x000fc8000fffe03f */
[----:B------:R-:W-:-:S06]  /*2fc0*/  UISETP.GE.AND UP0, UPT, UR13, 0x1, UPT ;  /* 0x000000010d00788c */ /* 0x000fcc000bf06270 */
[----:B------:R-:W-:-:S13]  /*2fd0*/  PLOP3.LUT P0, PT, PT, PT, UP0, 0x80, 0x0 ;  /* 0x000000000000781c */ /* 0x000fda0003f0f008 */
[----:B------:R-:W-:Y:S05]  /*2fe0*/  @!P0 BRA `(.L_x_23) ;  /* 0x0000001000f48947 */ /* 0x000fea0003800000 */
[----:B------:R-:W-:Y:S01]  /*2ff0*/  UMOV UR7, UR4 ;  /* 0x0000000400077c82 */ /* 0x000fe20008000000 */
[----:B------:R-:W-:-:S05]  /*3000*/  ULDC UR8, c[0x0][0x50c] ;  /* 0x0001430000087ab9 */ /* 0x000fca0000000800 */
.L_x_31:
[----:B------:R-:W-:-:S06]  /*3010*/  UISETP.NE.AND UP0, UPT, UR15, 0x3, UPT ;  /* 0x000000030f00788c */ /* 0x000fcc000bf05270 */
[----:B------:R-:W-:-:S13]  /*3020*/  PLOP3.LUT P1, PT, PT, PT, UP0, 0x80, 0x0 ;  /* 0x000000000000781c */ /* 0x000fda0003f2f008 */
[----:B------:R-:W-:Y:S05]  /*3030*/  @!P1 BRA `(.L_x_24) ;  /* 0x0000000000049947 */ /* 0x000fea0003800000 */
[----:B------:R-:W-:Y:S01]  /*3040*/  BPT.TRAP 0x1 ;  /* 0x000000040000795c */ /* 0x000fe20000300000 */
.L_x_24:
[----:B------:R-:W0:Y:S01]  /*3050*/  S2UR UR18, SR_CgaCtaId ;  /* 0x00000000001279c3 */ /* 0x000e220000008800 */
[----:B------:R-:W-:Y:S01]  /*3060*/  UMOV UR10, 0x400 ;  /* 0x00000400000a7882 */ /* 0x000fe20000000000 */
[----:B------:R-:W-:-:S05]  /*3070*/  IMAD.U32 R225, RZ, RZ, UR12 ;  /* 0x0000000cffe17e24 */ /* 0x000fca000f8e00ff */
[----:B------:R-:W-:Y:S01]  /*3080*/  SHF.L.U32 R225, R225, 0x1f, RZ ;  /* 0x0000001fe1e17819 */ /* 0x000fe200000006ff */
[----:B0-----:R-:W-:-:S04]  /*3090*/  ULEA UR10, UR18, UR10, 0x18 ;  /* 0x0000000a120a7291 */ /* 0x001fc8000f8ec03f */
[----:B------:R-:W-:-:S09]  /*30a0*/  ULEA UR18, UR9, UR10, 0x3 ;  /* 0x0000000a09127291 */ /* 0x000fd2000f8e183f */
[----:B------:R0:W1:Y:S01]  /*30b0*/  SYNCS.PHASECHK.TRANS64.TRYWAIT P0, [UR18], R225 ;  /* 0x000000e1ff0075a7 */ /* 0x0000620008000152 */
[----:B------:R-:W-:Y:S05]  /*30c0*/  @!P1 BRA `(.L_x_25) ;  /* 0x0000000000049947 */ /* 0x000fea0003800000 */
[----:B------:R-:W-:Y:S01]  /*30d0*/  BPT.TRAP 0x1 ;  /* 0x000000040000795c */ /* 0x000fe20000300000 */
.L_x_25:
[----:B-1----:R-:W-:Y:S05]  /*30e0*/  @P0 BRA `(.L_x_26) ;  /* 0x0000000000080947 */ /* 0x002fea0003800000 */
[----:B------:R-:W1:Y:S02]  /*30f0*/  SYNCS.PHASECHK.TRANS64.TRYWAIT P0, [UR18], R225 ;  /* 0x000000e1ff0075a7 */ /* 0x000e640008000152 */
[----:B-1----:R-:W-:Y:S05]  /*3100*/  @!P0 BRA `(.L_x_27) ;  /* 0x000000bc00648947 */ /* 0x002fea0003800000 */
.L_x_26:
[----:B------:R-:W-:Y:S01]  /*3110*/  UIADD3 UR18, UR10, 0x14100, URZ ;  /* 0x000141000a127890 */ /* 0x000fe2000fffe03f */
[----:B------:R-:W-:Y:S01]  /*3120*/  WARPGROUP.ARRIVE ;  /* 0x00000000000079c5 */ /* 0x000fe20000000000 */
[----:B------:R-:W-:Y:S02]  /*3130*/  UISETP.NE.AND UP0, UPT, UR16, URZ, UPT ;  /* 0x0000003f1000728c */ /* 0x000fe4000bf05270 */
[----:B------:R-:W-:Y:S02]  /*3140*/  USHF.R.U32.HI UR18, URZ, 0x4, UR18 ;  /* 0x000000043f127899 */ /* 0x000fe40008011612 */
[----:B------:R-:W-:Y:S02]  /*3150*/  USEL UR17, UR17, URZ, !UP0 ;  /* 0x0000003f11117287 */ /* 0x000fe4000c000000 */
[----:B------:R-:W-:Y:S02]  /*3160*/  ULOP3.LUT UR18, UR18, 0x3fff, URZ, 0xc0, !UPT ;  /* 0x00003fff12127892 */ /* 0x000fe4000f8ec03f */
[----:B------:R-:W-:-:S02]  /*3170*/  ULOP3.LUT UR37, UR11, 0x10000, URZ, 0xfc, !UPT ;  /* 0x000100000b257892 */ /* 0x000fc4000f8efc3f */
[----:B------:R-:W-:Y:S02]  /*3180*/  ULOP3.LUT UR18, UR18, 0x10000, URZ, 0xfc, !UPT ;  /* 0x0001000012127892 */ /* 0x000fe4000f8efc3f */
[----:B------:R-:W-:Y:S02]  /*3190*/  UISETP.NE.U32.AND UP0, UPT, UR17, URZ, UPT ;  /* 0x0000003f1100728c */ /* 0x000fe4000bf05070 */
[----:B------:R-:W-:Y:S02]  /*31a0*/  UIMAD UR36, UR9, 0x700, UR18 ;  /* 0x00000700092478a4 */ /* 0x000fe4000f8e0212 */
[----:B------:R-:W-:Y:S02]  /*31b0*/  ULEA UR37, UR9, UR37, 0xa ;  /* 0x0000002509257291 */ /* 0x000fe4000f8e503f */
[----:B------:R-:W-:Y:S02]  /*31c0*/  UIADD3 UR22, UR36, 0x100, URZ ;  /* 0x0000010024167890 */ /* 0x000fe4000fffe03f */
[----:B------:R-:W-:Y:S01]  /*31d0*/  UIADD3 UR26, UR36, 0x200, URZ ;  /* 0x00000200241a7890 */ /* 0x000fe2000fffe03f */
[----:B------:R-:W-:-:S02]  /*31e0*/  UMOV UR17, 0x40000040 ;  /* 0x4000004000117882 */ /* 0x000fc40000000000 */
[----:B------:R-:W-:Y:S01]  /*31f0*/  UMOV UR16, UR37 ;  /* 0x0000002500107c82 */ /* 0x000fe20008000000 */
[----:B------:R-:W-:Y:S01]  /*3200*/  UMOV UR18, UR36 ;  /* 0x0000002400127c82 */ /* 0x000fe20008000000 */
[----:B------:R-:W-:Y:S01]  /*3210*/  UMOV UR19, 0x40000040 ;  /* 0x4000004000137882 */ /* 0x000fe20000000000 */
[----:B------:R-:W-:Y:S01]  /*3220*/  UMOV UR20, UR16 ;  /* 0x0000001000147c82 */ /* 0x000fe20008000000 */
[----:B------:R-:W-:Y:S01]  /*3230*/  QGMMA.64x32x32.F32.E4M3.E4M3 R120, gdesc[UR16], R120, UP0 ;  /* 0x00600000107879f3 */ /* 0x000fe2000bf00878 */
[----:B------:R-:W-:Y:S01]  /*3240*/  UMOV UR18, UR22 ;  /* 0x0000001600127c82 */ /* 0x000fe20008000000 */
[----:B------:R-:W-:Y:S01]  /*3250*/  UMOV UR19, 0x40000040 ;  /* 0x4000004000137882 */ /* 0x000fe20000000000 */
[----:B------:R-:W-:Y:S01]  /*3260*/  UMOV UR21, UR17 ;  /* 0x0000001100157c82 */ /* 0x000fe20008000000 */
[----:B------:R-:W-:Y:S01]  /*3270*/  UMOV UR22, UR26 ;  /* 0x0000001a00167c82 */ /* 0x000fe20008000000 */
[----:B------:R-:W-:Y:S01]  /*3280*/  UMOV UR23, 0x40000040 ;  /* 0x4000004000177882 */ /* 0x000fe20000000000 */
[----:B------:R-:W-:Y:S01]  /*3290*/  UIADD3 UR30, UR36, 0x300, URZ ;  /* 0x00000300241e7890 */ /* 0x000fe2000fffe03f */
[----:B------:R-:W-:Y:S01]  /*32a0*/  QGMMA.64x32x32.F32.E4M3.E4M3 R104, gdesc[UR16], R104, UP0 ;  /* 0x00600000106879f3 */ /* 0x000fe2000bf00868 */
[----:B------:R-:W-:Y:S01]  /*32b0*/  UIADD3 UR18, UR36, 0x400, URZ ;  /* 0x0000040024127890 */ /* 0x000fe2000fffe03f */
[----:B------:R-:W-:-:S02]  /*32c0*/  UMOV UR24, UR16 ;  /* 0x0000001000187c82 */ /* 0x000fc40008000000 */
[----:B------:R-:W-:Y:S01]  /*32d0*/  QGMMA.64x32x32.F32.E4M3.E4M3 R88, gdesc[UR20], R88, UP0 ;  /* 0x00600000145879f3 */ /* 0x000fe2000bf00858 */
[----:B------:R-:W-:Y:S02]  /*32e0*/  UIADD3 UR20, UR36, 0x500, URZ ;  /* 0x0000050024147890 */ /* 0x000fe4000fffe03f */
[----:B------:R-:W-:Y:S01]  /*32f0*/  UIADD3 UR21, UR36, 0x600, URZ ;  /* 0x0000060024157890 */ /* 0x000fe2000fffe03f */
[----:B------:R-:W-:Y:S01]  /*3300*/  UMOV UR25, UR17 ;  /* 0x0000001100197c82 */ /* 0x000fe20008000000 */
[----:B------:R-:W-:Y:S01]  /*3310*/  UMOV UR26, UR30 ;  /* 0x0000001e001a7c82 */ /* 0x000fe20008000000 */
[----:B------:R-:W-:Y:S01]  /*3320*/  UMOV UR27, 0x40000040 ;  /* 0x40000040001b7882 */ /* 0x000fe20000000000 */
[----:B------:R-:W-:Y:S01]  /*3330*/  UMOV UR28, UR16 ;  /* 0x00000010001c7c82 */ /* 0x000fe20008000000 */
[----:B------:R-:W-:Y:S01]  /*3340*/  UMOV UR29, UR17 ;  /* 0x00000011001d7c82 */ /* 0x000fe20008000000 */
[----:B------:R-:W-:Y:S01]  /*3350*/  UMOV UR30, UR18 ;  /* 0x00000012001e7c82 */ /* 0x000fe20008000000 */
[----:B------:R-:W-:Y:S01]  /*3360*/  UMOV UR31, 0x40000040 ;  /* 0x40000040001f7882 */ /* 0x000fe20000000000 */
[----:B------:R-:W-:Y:S01]  /*3370*/  QGMMA.64x32x32.F32.E4M3.E4M3 R72, gdesc[UR24], R72, UP0 ;  /* 0x00600000184879f3 */ /* 0x000fe2000bf00848 */
[----:B------:R-:W-:Y:S01]  /*3380*/  UMOV UR18, UR20 ;  /* 0x0000001400127c82 */ /* 0x000fe20008000000 */
[----:B------:R-:W-:Y:S01]  /*3390*/  UMOV UR19, 0x40000040 ;  /* 0x4000004000137882 */ /* 0x000fe20000000000 */
[----:B------:R-:W-:Y:S01]  /*33a0*/  UIADD3 UR22, UR36, 0x102, URZ ;  /* 0x0000010224167890 */ /* 0x000fe2000fffe03f */
[----:B------:R-:W-:Y:S01]  /*33b0*/  QGMMA.64x32x32.F32.E4M3.E4M3 R56, gdesc[UR28], R56, UP0 ;  /* 0x006000001c3879f3 */ /* 0x000fe2000bf00838 */
[----:B------:R-:W-:Y:S01]  /*33c0*/  UIADD3 UR26, UR36, 0x202, URZ ;  /* 0x00000202241a7890 */ /* 0x000fe2000fffe03f */
[----:B------:R-:W-:-:S02]  /*33d0*/  UMOV UR23, 0x40000040 ;  /* 0x4000004000177882 */ /* 0x000fc40000000000 */
[----:B------:R-:W-:Y:S01]  /*33e0*/  QGMMA.64x32x32.F32.E4M3.E4M3 R40, gdesc[UR16], R40, UP0 ;  /* 0x00600000102879f3 */ /* 0x000fe2000bf00828 */
[----:B------:R-:W-:Y:S01]  /*33f0*/  UMOV UR18, UR21 ;  /* 0x0000001500127c82 */ /* 0x000fe20008000000 */
[----:B------:R-:W-:Y:S01]  /*3400*/  UMOV UR19, 0x40000040 ;  /* 0x4000004000137882 */ /* 0x000fe20000000000 */
[----:B------:R-:W-:Y:S01]  /*3410*/  UIADD3 UR30, UR36, 0x302, URZ ;  /* 0x00000302241e7890 */ /* 0x000fe2000fffe03f */
[----:B------:R-:W-:Y:S01]  /*3420*/  QGMMA.64x32x32.F32.E4M3.E4M3 R24, gdesc[UR16], R24, UP0 ;  /* 0x00600000101879f3 */ /* 0x000fe2000bf00818 */
[----:B------:R-:W-:Y:S02]  /*3430*/  UIADD3 UR16, UR37, 0x2, URZ ;  /* 0x0000000225107890 */ /* 0x000fe4000fffe03f */
[----:B------:R-:W-:Y:S01]  /*3440*/  UIADD3 UR18, UR36, 0x2, URZ ;  /* 0x0000000224127890 */ /* 0x000fe2000fffe03f */
[----:B------:R-:W-:Y:S01]  /*3450*/  UMOV UR17, 0x40000040 ;  /* 0x4000004000117882 */ /* 0x000fe20000000000 */
[----:B------:R-:W-:Y:S01]  /*3460*/  UMOV UR19, 0x40000040 ;  /* 0x4000004000137882 */ /* 0x000fe20000000000 */
[----:B------:R-:W-:-:S02]  /*3470*/  UMOV UR21, UR17 ;  /* 0x0000001100157c82 */ /* 0x000fc40008000000 */
[----:B------:R-:W-:Y:S01]  /*3480*/  UMOV UR20, UR16 ;  /* 0x0000001000147c82 */ /* 0x000fe20008000000 */
[----:B------:R-:W-:Y:S01]  /*3490*/  UMOV UR24, UR16 ;  /* 0x0000001000187c82 */ /* 0x000fe20008000000 */
[----:B------:R-:W-:Y:S01]  /*34a0*/  UMOV UR25, UR17 ;  /* 0x0000001100197c82 */ /* 0x000fe20008000000 */
[----:B------:R-:W-:Y:S01]  /*34b0*/  UMOV UR27, 0x40000040 ;  /* 0x40000040001b7882 */ /* 0x000fe20000000000 */
[----:B------:R-:W-:Y:S01]  /*34c0*/  UMOV UR28, UR16 ;  /* 0x00000010001c7c82 */ /* 0x000fe20008000000 */
[----:B------:R-:W-:Y:S01]  /*34d0*/  UMOV UR29, UR17 ;  /* 0x00000011001d7c82 */ /* 0x000fe20008000000 */
[----:B------:R-:W-:Y:S01]  /*34e0*/  UMOV UR31, 0x40000040 ;  /* 0x40000040001f7882 */ /* 0x000fe20000000000 */
[----:B------:R-:W-:-:S04]  /*34f0*/  UIADD3 UR5, UR5, 0x4, URZ ;  /* 0x0000000405057890 */ /* 0x000fc8000fffe03f */
[----:B------:R-:W-:Y:S01]  /*3500*/  UISETP.NE.AND UP0, UPT, UR5, UR8, UPT ;  /* 0x000000080500728c */ /* 0x000fe2000bf05270 */
[----:B------:R-:W-:Y:S01]  /*3510*/  QGMMA.64x32x32.F32.E4M3.E4M3 R120, gdesc[UR16], R120 ;  /* 0x00600000107879f3 */ /* 0x000fe20008700878 */
[----:B------:R-:W-:Y:S01]  /*3520*/  UMOV UR18, UR22 ;  /* 0x0000001600127c82 */ /* 0x000fe20008000000 */
[----:B------:R-:W-:Y:S01]  /*3530*/  UMOV UR19, 0x40000040 ;  /* 0x4000004000137882 */ /* 0x000fe20000000000 */
[----:B------:R-:W-:Y:S01]  /*3540*/  UMOV UR22, UR26 ;  /* 0x0000001a00167c82 */ /* 0x000fe20008000000 */
[----:B------:R-:W-:Y:S01]  /*3550*/  UMOV UR26, UR30 ;  /* 0x0000001e001a7c82 */ /* 0x000fe20008000000 */
[----:B------:R-:W-:Y:S01]  /*3560*/  QGMMA.64x32x32.F32.E4M3.E4M3 R104, gdesc[UR16], R104 ;  /* 0x00600000106879f3 */ /* 0x000fe20008700868 */
[----:B------:R-:W-:Y:S01]  /*3570*/  UIADD3 UR18, UR36, 0x402, URZ ;  /* 0x0000040224127890 */ /* 0x000fe2000fffe03f */
[----:B------:R-:W-:Y:S02]  /*3580*/  UMOV UR19, 0x40000040 ;  /* 0x4000004000137882 */ /* 0x000fe40000000000 */
[----:B------:R-:W-:Y:S01]  /*3590*/  QGMMA.64x32x32.F32.E4M3.E4M3 R88, gdesc[UR20], R88 ;  /* 0x00600000145879f3 */ /* 0x000fe20008700858 */
[----:B------:R-:W-:-:S02]  /*35a0*/  UIADD3 UR20, UR36, 0x502, URZ ;  /* 0x0000050224147890 */ /* 0x000fc4000fffe03f */
[----:B------:R-:W-:Y:S01]  /*35b0*/  UIADD3 UR21, UR36, 0x602, URZ ;  /* 0x0000060224157890 */ /* 0x000fe2000fffe03f */
[----:B------:R-:W-:Y:S01]  /*35c0*/  UMOV UR30, UR18 ;  /* 0x00000012001e7c82 */ /* 0x000fe20008000000 */
[----:B------:R-:W-:-:S03]  /*35d0*/  UIADD3 UR22, UR36, 0x104, URZ ;  /* 0x0000010424167890 */ /* 0x000fc6000fffe03f */
[----:B------:R-:W-:Y:S01]  /*35e0*/  UMOV UR18, UR20 ;  /* 0x0000001400127c82 */ /* 0x000fe20008000000 */
[----:B------:R-:W-:Y:S01]  /*35f0*/  UMOV UR23, 0x40000040 ;  /* 0x4000004000177882 */ /* 0x000fe20000000000 */
[----:B------:R-:W-:Y:S01]  /*3600*/  QGMMA.64x32x32.F32.E4M3.E4M3 R72, gdesc[UR24], R72 ;  /* 0x00600000184879f3 */ /* 0x000fe20008700848 */
[----:B------:R-:W-:Y:S01]  /*3610*/  UIADD3 UR26, UR36, 0x204, URZ ;  /* 0x00000204241a7890 */ /* 0x000fe2000fffe03f */
[----:B------:R-:W-:Y:S02]  /*3620*/  UMOV UR27, 0x40000040 ;  /* 0x40000040001b7882 */ /* 0x000fe40000000000 */
[----:B------:R-:W-:Y:S01]  /*3630*/  QGMMA.64x32x32.F32.E4M3.E4M3 R56, gdesc[UR28], R56 ;  /* 0x006000001c3879f3 */ /* 0x000fe20008700838 */
[----:B------:R-:W-:Y:S01]  /*3640*/  UIADD3 UR30, UR36, 0x304, URZ ;  /* 0x00000304241e7890 */ /* 0x000fe2000fffe03f */
[----:B------:R-:W-:Y:S02]  /*3650*/  UMOV UR31, 0x40000040 ;  /* 0x40000040001f7882 */ /* 0x000fe40000000000 */
[----:B------:R-:W-:Y:S01]  /*3660*/  QGMMA.64x32x32.F32.E4M3.E4M3 R40, gdesc[UR16], R40 ;  /* 0x00600000102879f3 */ /* 0x000fe20008700828 */
[----:B------:R-:W-:Y:S01]  /*3670*/  UMOV UR18, UR21 ;  /* 0x0000001500127c82 */ /* 0x000fe20008000000 */
[----:B------:R-:W-:-:S02]  /*3680*/  UMOV UR19, 0x40000040 ;  /* 0x4000004000137882 */ /* 0x000fc40000000000 */
[----:B------:R-:W-:Y:S01]  /*3690*/  QGMMA.64x32x32.F32.E4M3.E4M3 R24, gdesc[UR16], R24 ;  /* 0x00600000101879f3 */ /* 0x000fe20008700818 */
[----:B------:R-:W-:Y:S02]  /*36a0*/  UIADD3 UR16, UR37, 0x4, URZ ;  /* 0x0000000425107890 */ /* 0x000fe4000fffe03f */
[----:B------:R-:W-:Y:S01]  /*36b0*/  UIADD3 UR18, UR36, 0x4, URZ ;  /* 0x0000000424127890 */ /* 0x000fe2000fffe03f */
[----:B------:R-:W-:Y:S01]  /*36c0*/  UMOV UR17, 0x40000040 ;  /* 0x4000004000117882 */ /* 0x000fe20000000000 */
[----:B------:R-:W-:Y:S01]  /*36d0*/  UMOV UR19, 0x40000040 ;  /* 0x4000004000137882 */ /* 0x000fe20000000000 */
[----:B------:R-:W-:Y:S02]  /*36e0*/  UMOV UR21, UR17 ;  /* 0x0000001100157c82 */ /* 0x000fe40008000000 */
[----:B------:R-:W-:Y:S01]  /*36f0*/  UMOV UR20, UR16 ;  /* 0x0000001000147c82 */ /* 0x000fe20008000000 */
[----:B------:R-:W-:Y:S01]  /*3700*/  UMOV UR24, UR16 ;  /* 0x0000001000187c82 */ /* 0x000fe20008000000 */
[----:B------:R-:W-:Y:S01]  /*3710*/  UMOV UR25, UR17 ;  /* 0x0000001100197c82 */ /* 0x000fe20008000000 */
[----:B------:R-:W-:Y:S01]  /*3720*/  UMOV UR28, UR16 ;  /* 0x00000010001c7c82 */ /* 0x000fe20008000000 */
[----:B------:R-:W-:Y:S01]  /*3730*/  UMOV UR29, UR17 ;  /* 0x00000011001d7c82 */ /* 0x000fe20008000000 */
[----:B------:R-:W-:Y:S01]  /*3740*/  QGMMA.64x32x32.F32.E4M3.E4M3 R120, gdesc[UR16], R120 ;  /* 0x00600000107879f3 */ /* 0x000fe20008700878 */
[----:B------:R-:W-:Y:S01]  /*3750*/  UMOV UR18, UR22 ;  /* 0x0000001600127c82 */ /* 0x000fe20008000000 */
[----:B------:R-:W-:Y:S01]  /*3760*/  UMOV UR19, 0x40000040 ;  /* 0x4000004000137882 */ /* 0x000fe20000000000 */
[----:B------:R-:W-:Y:S01]  /*3770*/  UMOV UR22, UR26 ;  /* 0x0000001a00167c82 */ /* 0x000fe20008000000 */
[----:B------:R-:W-:Y:S01]  /*3780*/  UMOV UR26, UR30 ;  /* 0x0000001e001a7c82 */ /* 0x000fe20008000000 */
[----:B------:R-:W-:Y:S01]  /*3790*/  QGMMA.64x32x32.F32.E4M3.E4M3 R104, gdesc[UR16], R104 ;  /* 0x00600000106879f3 */ /* 0x000fe20008700868 */
[----:B------:R-:W-:Y:S01]  /*37a0*/  UIADD3 UR18, UR36, 0x404, URZ ;  /* 0x0000040424127890 */ /* 0x000fe2000fffe03f */
[----:B------:R-:W-:-:S02]  /*37b0*/  UMOV UR19, 0x40000040 ;  /* 0x4000004000137882 */ /* 0x000fc40000000000 */
[----:B------:R-:W-:Y:S01]  /*37c0*/  QGMMA.64x32x32.F32.E4M3.E4M3 R88, gdesc[UR20], R88 ;  /* 0x00600000145879f3 */ /* 0x000fe20008700858 */
[----:B------:R-:W-:Y:S02]  /*37d0*/  UIADD3 UR20, UR36, 0x504, URZ ;  /* 0x0000050424147890 */ /* 0x000fe4000fffe03f */
        /* <DEDUP_REMOVED lines=36> */
[----:B------:R-:W-:-:S04]  /*3a20*/  UMOV UR30, UR18 ;  /* 0x00000012001e7c82 */ /* 0x000fc80008000000 */
[----:B------:R-:W-:Y:S01]  /*3a30*/  UMOV UR18, UR20 ;  /* 0x0000001400127c82 */ /* 0x000fe20008000000 */
[----:B------:R-:W-:Y:S04]  /*3a40*/  QGMMA.64x32x32.F32.E4M3.E4M3 R72, gdesc[UR24], R72 ;  /* 0x00600000184879f3 */ /* 0x000fe80008700848 */
[----:B------:R-:W-:Y:S04]  /*3a50*/  QGMMA.64x32x32.F32.E4M3.E4M3 R56, gdesc[UR28], R56 ;  /* 0x006000001c3879f3 */ /* 0x000fe80008700838 */
[----:B------:R-:W-:Y:S01]  /*3a60*/  QGMMA.64x32x32.F32.E4M3.E4M3 R40, gdesc[UR16], R40 ;  /* 0x00600000102879f3 */ /* 0x000fe20008700828 */
[----:B------:R-:W-:Y:S01]  /*3a70*/  UMOV UR18, UR36 ;  /* 0x0000002400127c82 */ /* 0x000fe20008000000 */
[----:B------:R-:W-:-:S02]  /*3a80*/  UMOV UR19, 0x40000040 ;  /* 0x4000004000137882 */ /* 0x000fc40000000000 */
[----:B------:R-:W-:Y:S01]  /*3a90*/  QGMMA.64x32x32.F32.E4M3.E4M3 R24, gdesc[UR16], R24, gsb0 ;  /* 0x00600000101879f3 */ /* 0x000fe20008000818 */
[----:B------:R-:W-:-:S06]  /*3aa0*/  USEL UR16, URZ, 0x1, UP0 ;  /* 0x000000013f107887 */ /* 0x000fcc0008000000 */
[----:B------:R-:W-:Y:S01]  /*3ab0*/  ISETP.NE.AND P0, PT, RZ, UR16, PT ;  /* 0x00000010ff007c0c */ /* 0x000fe2000bf05270 */
[----:B------:R-:W-:-:S12]  /*3ac0*/  WARPGROUP.DEPBAR.LE gsb0, 0x1 ;  /* 0x00008000000079c5 */ /* 0x000fd80000010100 */
[----:B------:R-:W-:Y:S05]  /*3ad0*/  @!P0 BRA `(.L_x_28) ;  /* 0x0000000400c88947 */ /* 0x000fea0003800000 */
[----:B------:R-:W-:Y:S02]  /*3ae0*/  WARPGROUP.DEPBAR.LE gsb0, 0x0 ;  /* 0x00008000000079c5 */ /* 0x000fe40000010000 */
[----:B------:R-:W-:-:S01]  /*3af0*/  FADD R223, R120, R223 ;  /* 0x000000df78df7221 */ /* 0x000fc20000000000 */
[----:B------:R-:W-:Y:S01]  /*3b00*/  FADD R222, R121, R222 ;  /* 0x000000de79de7221 */ /* 0x000fe20000000000 */
        /* <DEDUP_REMOVED lines=110> */
[----:B------:R-:W-:-:S06]  /*41f0*/  UMOV UR5, URZ ;  /* 0x0000003f00057c82 */ /* 0x000fcc0008000000 */
.L_x_28:
[----:B------:R-:W-:Y:S05]  /*4200*/  @!P1 BRA `(.L_x_29) ;  /* 0x0000000000049947 */ /* 0x000fea0003800000 */
[----:B------:R-:W-:Y:S01]  /*4210*/  BPT.TRAP 0x1 ;  /* 0x000000040000795c */ /* 0x000fe20000300000 */
.L_x_29:
[----:B01----:R-:W2:Y:S04]  /*4220*/  LDL R225, [R1] ;  /* 0x0000000001e17983 */ /* 0x003ea80000100800 */
[----:B------:R-:W3:Y:S01]  /*4230*/  LDL R226, [R1+0x4] ;  /* 0x0000040001e27983 */ /* 0x000ee20000100800 */
[----:B------:R-:W-:Y:S01]  /*4240*/  UISETP.GT.U32.AND UP0, UPT, UR6, 0x1, UPT ;  /* 0x000000010600788c */ /* 0x000fe2000bf04070 */
[----:B--2---:R-:W-:Y:S01]  /*4250*/  ISETP.NE.AND P0, PT, R225, RZ, PT ;  /* 0x000000ffe100720c */ /* 0x004fe20003f05270 */
[----:B------:R-:W-:-:S12]  /*4260*/  IMAD.U32 R225, RZ, RZ, UR7 ;  /* 0x00000007ffe17e24 */ /* 0x000fd8000f8e00ff */
[----:B------:R-:W-:-:S05]  /*4270*/  @P0 LEA R225, R225, UR10, 0x3 ;  /* 0x0000000ae1e10c11 */ /* 0x000fca000f8e18ff */
[----:B------:R-:W-:-:S05]  /*4280*/  @P0 VIADD R225, R225, 0x28 ;  /* 0x00000028e1e10836 */ /* 0x000fca0000000000 */
[----:B---3--:R-:W-:-:S04]  /*4290*/  @P0 PRMT R225, R226, 0x654, R225 ;  /* 0x00000654e2e10816 */ /* 0x008fc800000000e1 */
[----:B------:R0:W-:Y:S01]  /*42a0*/  @P0 SYNCS.ARRIVE.TRANS64.RED.A1T0 RZ, [R225+URZ], RZ ;  /* 0x000000ffe1ff09a7 */ /* 0x0001e2000810043f */
[----:B------:R-:W-:-:S13]  /*42b0*/  PLOP3.LUT P0, PT, PT, PT, UP0, 0x80, 0x0 ;  /* 0x000000000000781c */ /* 0x000fda0003f0f008 */
[----:B0-----:R-:W-:Y:S05]  /*42c0*/  @P0 BRA `(.L_x_30) ;  /* 0x0000000000040947 */ /* 0x001fea0003800000 */
[----:B------:R-:W-:Y:S01]  /*42d0*/  BPT.TRAP 0x1 ;  /* 0x000000040000795c */ /* 0x000fe20000300000 */
.L_x_30:
[----:B------:R-:W-:Y:S02]  /*42e0*/  UISETP.GT.AND UP2, UPT, UR13, 0x1, UPT ;  /* 0x000000010d00788c */ /* 0x000fe4000bf44270 */
[----:B------:R-:W-:Y:S02]  /*42f0*/  UIADD3 UR9, UR9, 0x1, URZ ;  /* 0x0000000109097890 */ /* 0x000fe4000fffe03f */
[----:B------:R-:W-:Y:S02]  /*4300*/  UIADD3 UR7, UR7, 0x1, URZ ;  /* 0x0000000107077890 */ /* 0x000fe4000fffe03f */
[----:B------:R-:W-:Y:S01]  /*4310*/  PLOP3.LUT P0, PT, PT, PT, UP2, 0x80, 0x0 ;  /* 0x000000000000781c */ /* 0x000fe20003f0f028 */
[----:B------:R-:W-:Y:S02]  /*4320*/  UISETP.NE.AND UP0, UPT, UR9, 0x5, UPT ;  /* 0x000000050900788c */ /* 0x000fe4000bf05270 */
[----:B------:R-:W-:Y:S02]  /*4330*/  UIADD3 UR18, UR13, -0x1, URZ ;  /* 0xffffffff0d127890 */ /* 0x000fe4000fffe03f */
[----:B------:R-:W-:-:S02]  /*4340*/  USEL UR13, URZ, 0x1, UP0 ;  /* 0x000000013f0d7887 */ /* 0x000fc40008000000 */
[----:B------:R-:W-:Y:S02]  /*4350*/  UISETP.NE.AND UP1, UPT, UR7, 0x5, UPT ;  /* 0x000000050700788c */ /* 0x000fe4000bf25270 */
[----:B------:R-:W-:Y:S02]  /*4360*/  ULOP3.LUT UR12, UR12, UR13, URZ, 0x3c, !UPT ;  /* 0x0000000d0c0c7292 */ /* 0x000fe4000f8e3c3f */
[----:B------:R-:W-:Y:S02]  /*4370*/  USEL UR9, UR9, URZ, UP0 ;  /* 0x0000003f09097287 */ /* 0x000fe40008000000 */
[----:B------:R-:W-:Y:S01]  /*4380*/  USEL UR7, UR7, URZ, UP1 ;  /* 0x0000003f07077287 */ /* 0x000fe20008800000 */
[----:B------:R-:W-:Y:S01]  /*4390*/  UMOV UR17, 0x1 ;  /* 0x0000000100117882 */ /* 0x000fe20000000000 */
[----:B------:R-:W-:Y:S01]  /*43a0*/  UMOV UR13, UR18 ;  /* 0x00000012000d7c82 */ /* 0x000fe20008000000 */
[----:B------:R-:W-:Y:S09]  /*43b0*/  @P0 BRA `(.L_x_31) ;  /* 0xffffffec00140947 */ /* 0x000ff2000383ffff */
.L_x_23:
[----:B------:R-:W-:-:S04]  /*43c0*/  UISETP.NE.AND UP0, UPT, UR5, URZ, UPT ;  /* 0x0000003f0500728c */ /* 0x000fc8000bf05270 */
[----:B------:R-:W-:-:S06]  /*43d0*/  USEL UR5, URZ, 0x1, !UP0 ;  /* 0x000000013f057887 */ /* 0x000fcc000c000000 */
[----:B------:R-:W-:-:S13]  /*43e0*/  ISETP.NE.AND P0, PT, RZ, UR5, PT ;  /* 0x00000005ff007c0c */ /* 0x000fda000bf05270 */
[----:B------:R-:W-:Y:S05]  /*43f0*/  @!P0 BRA `(.L_x_32) ;  /* 0x0000000400c48947 */ /* 0x000fea0003800000 */
[----:B------:R-:W-:Y:S02]  /*4400*/  WARPGROUP.DEPBAR.LE gsb0, 0x0 ;  /* 0x00008000000079c5 */ /* 0x000fe40000010000 */
[----:B------:R-:W-:Y:S01]  /*4410*/  FADD R223, R120, R223 ;  /* 0x000000df78df7221 */ /* 0x000fe20000000000 */
        /* <DEDUP_REMOVED lines=110> */
[----:B------:R-:W-:-:S07]  /*4b00*/  FADD R224, R224, R39 ;  /* 0x00000027e0e07221 */ /* 0x000fce0000000000 */
.L_x_32:
[----:B------:R-:W-:Y:S02]  /*4b10*/  WARPGROUP.DEPBAR.LE gsb0, 0x0 ;  /* 0x00008000000079c5 */ /* 0x000fe40000010000 */
[----:B------:R-:W0:Y:S02]  /*4b20*/  LDC R24, c[0x0][0x28c] ;  /* 0x0000a300ff187b82 */ /* 0x000e240000000800 */
[----:B0-----:R-:W-:-:S13]  /*4b30*/  ISETP.GE.AND P0, PT, R24, 0x1, PT ;  /* 0x000000011800780c */ /* 0x001fda0003f06270 */
[----:B------:R-:W-:Y:S05]  /*4b40*/  @!P0 BRA `(.L_x_33) ;  /* 0x0000000000648947 */ /* 0x000fea0003800000 */
[----:B------:R-:W-:-:S06]  /*4b50*/  UISETP.NE.AND UP0, UPT, UR15, 0x3, UPT ;  /* 0x000000030f00788c */ /* 0x000fcc000bf05270 */
[----:B------:R-:W-:-:S13]  /*4b60*/  PLOP3.LUT P0, PT, PT, PT, UP0, 0x80, 0x0 ;  /* 0x000000000000781c */ /* 0x000fda0003f0f008 */
[----:B------:R-:W-:Y:S05]  /*4b70*/  @!P0 BRA `(.L_x_34) ;  /* 0x0000000000048947 */ /* 0x000fea0003800000 */
[----:B------:R-:W-:Y:S01]  /*4b80*/  BPT.TRAP 0x1 ;  /* 0x000000040000795c */ /* 0x000fe20000300000 */
.L_x_34:
[----:B------:R-:W2:Y:S01]  /*4b90*/  LDL R225, [R1] ;  /* 0x0000000001e17983 */ /* 0x000ea20000100800 */
[----:B------:R-:W-:Y:S01]  /*4ba0*/  BSSY B0, `(.L_x_35) ;  /* 0x000000f000007945 */ /* 0x000fe20003800000 */
[----:B--2---:R-:W-:-:S13]  /*4bb0*/  ISETP.NE.AND P0, PT, R225, RZ, PT ;  /* 0x000000ffe100720c */ /* 0x004fda0003f05270 */
[----:B------:R-:W-:Y:S05]  /*4bc0*/  @!P0 BRA `(.L_x_36) ;  /* 0x0000000000308947 */ /* 0x000fea0003800000 */
[----:B------:R-:W2:Y:S01]  /*4bd0*/  LDL R225, [R1+0x4] ;  /* 0x0000040001e17983 */ /* 0x000ea20000100800 */
[----:B------:R-:W-:-:S04]  /*4be0*/  UISETP.LT.AND UP0, UPT, UR32, 0x1, UPT ;  /* 0x000000012000788c */ /* 0x000fc8000bf01270 */
[----:B------:R-:W-:-:S04]  /*4bf0*/  USEL UR5, UR32, 0x1, UP0 ;  /* 0x0000000120057887 */ /* 0x000fc80008000000 */
[----:B------:R-:W-:-:S04]  /*4c00*/  UIADD3 UR5, UR4, UR32, -UR5 ;  /* 0x0000002004057290 */ /* 0x000fc8000fffe805 */
[----:B------:R-:W-:-:S04]  /*4c10*/  UIMAD.WIDE.U32 UR8, UR5, -0x33333333, URZ ;  /* 0xcccccccd050878a5 */ /* 0x000fc8000f8e003f */
[----:B------:R-:W-:-:S04]  /*4c20*/  USHF.R.U32.HI UR8, URZ, 0x2, UR9 ;  /* 0x000000023f087899 */ /* 0x000fc80008011609 */
[----:B------:R-:W-:-:S04]  /*4c30*/  UIMAD UR5, UR8, -0x5, UR5 ;  /* 0xfffffffb080578a4 */ /* 0x000fc8000f8e0205 */
[----:B------:R-:W-:-:S04]  /*4c40*/  ULEA UR5, UR5, UR10, 0x3 ;  /* 0x0000000a05057291 */ /* 0x000fc8000f8e183f */
[----:B------:R-:W-:-:S06]  /*4c50*/  UIADD3 UR5, UR5, 0x28, URZ ;  /* 0x0000002805057890 */ /* 0x000fcc000fffe03f */
[----:B------:R-:W-:-:S05]  /*4c60*/  IMAD.U32 R24, RZ, RZ, UR5 ;  /* 0x00000005ff187e24 */ /* 0x000fca000f8e00ff */
[----:B--2---:R-:W-:-:S04]  /*4c70*/  PRMT R24, R225, 0x654, R24 ;  /* 0x00000654e1187816 */ /* 0x004fc80000000018 */
[----:B------:R0:W-:Y:S03]  /*4c80*/  SYNCS.ARRIVE.TRANS64.RED.A1T0 RZ, [R24+URZ], RZ ;  /* 0x000000ff18ff79a7 */ /* 0x0001e6000810043f */
.L_x_36:
[----:B------:R-:W-:Y:S05]  /*4c90*/  BSYNC B0 ;  /* 0x0000000000007941 */ /* 0x000fea0003800000 */
.L_x_35:
[----:B------:R-:W-:-:S06]  /*4ca0*/  UISETP.GT.U32.AND UP0, UPT, UR6, 0x1, UPT ;  /* 0x000000010600788c */ /* 0x000fcc000bf04070 */
[----:B------:R-:W-:-:S13]  /*4cb0*/  PLOP3.LUT P0, PT, PT, PT, UP0, 0x80, 0x0 ;  /* 0x000000000000781c */ /* 0x000fda0003f0f008 */
[----:B------:R-:W-:Y:S05]  /*4cc0*/  @P0 BRA `(.L_x_33) ;  /* 0x0000000000040947 */ /* 0x000fea0003800000 */
[----:B------:R-:W-:Y:S01]  /*4cd0*/  BPT.TRAP 0x1 ;  /* 0x000000040000795c */ /* 0x000fe20000300000 */
.L_x_33:
[----:B------:R-:W2:Y:S01]  /*4ce0*/  LDL.LU R227, [R1+0x10] ;  /* 0x0000100001e37983 */ /* 0x000ea20000300800 */
[----:B------:R-:W1:Y:S01]  /*4cf0*/  LDC R28, c[0x0][0x288] ;  /* 0x0000a200ff1c7b82 */ /* 0x000e620000000800 */
[----:B------:R-:W0:Y:S01]  /*4d00*/  S2R R226, SR_TID.X ;  /* 0x0000000000e27919 */ /* 0x000e220000002100 */
[----:B------:R-:W-:Y:S02]  /*4d10*/  UIADD3 UR8, UR32, UR4, URZ ;  /* 0x0000000420087290 */ /* 0x000fe4000fffe03f */
[----:B------:R-:W-:Y:S01]  /*4d20*/  USHF.R.S32.HI UR9, URZ, 0x1f, UR35 ;  /* 0x0000001f3f097899 */ /* 0x000fe20008011423 */
[----:B------:R-:W3:Y:S01]  /*4d30*/  LDL.LU R225, [R1+0x14] ;  /* 0x0000140001e17983 */ /* 0x000ee20000300800 */
[----:B------:R-:W-:Y:S01]  /*4d40*/  ULDC.64 UR10, c[0x0][0x5d0] ;  /* 0x00017400000a7ab9 */ /* 0x000fe20000000a00 */
[----:B------:R-:W-:Y:S01]  /*4d50*/  UISETP.GT.U32.AND UP0, UPT, UR8, 0x4, UPT ;  /* 0x000000040800788c */ /* 0x000fe2000bf04070 */
[----:B------:R-:W-:Y:S01]  /*4d60*/  IMAD.MOV.U32 R34, RZ, RZ, -0x1 ;  /* 0xffffffffff227424 */ /* 0x000fe200078e00ff */
[----:B------:R-:W-:Y:S01]  /*4d70*/  ULDC UR12, c[0x0][0x284] ;  /* 0x0000a100000c7ab9 */ /* 0x000fe20000000800 */
[----:B------:R-:W-:-:S02]  /*4d80*/  UIMAD UR4, UR9, UR10, URZ ;  /* 0x0000000a090472a4 */ /* 0x000fc4000f8e023f */
[----:B------:R-:W-:Y:S02]  /*4d90*/  UISETP.LT.U32.AND UP0, UPT, UR32, 0x5, UP0 ;  /* 0x000000052000788c */ /* 0x000fe40008701070 */
[----:B------:R-:W-:Y:S02]  /*4da0*/  UISETP.GE.U32.AND UP1, UPT, UR32, 0x5, UPT ;  /* 0x000000052000788c */ /* 0x000fe4000bf26070 */
[----:B------:R-:W-:Y:S02]  /*4db0*/  UIMAD UR7, UR35, UR11, UR4 ;  /* 0x0000000b230772a4 */ /* 0x000fe4000f8e0204 */
[----:B------:R-:W-:Y:S02]  /*4dc0*/  UIMAD.WIDE.U32 UR4, UR8, -0x33333333, URZ ;  /* 0xcccccccd080478a5 */ /* 0x000fe4000f8e003f */
[----:B------:R-:W-:Y:S02]  /*4dd0*/  USEL UR4, URZ, 0x1, !UP0 ;  /* 0x000000013f047887 */ /* 0x000fe4000c000000 */
[----:B------:R-:W-:-:S02]  /*4de0*/  USHF.R.U32.HI UR5, URZ, 0x2, UR5 ;  /* 0x000000023f057899 */ /* 0x000fc40008011605 */
[----:B------:R-:W-:Y:S02]  /*4df0*/  ULOP3.LUT UR14, UR14, UR4, URZ, 0x3c, !UPT ;  /* 0x000000040e0e7292 */ /* 0x000fe4000f8e3c3f */
[----:B------:R-:W-:Y:S02]  /*4e00*/  UIMAD UR4, UR5, -0x5, UR8 ;  /* 0xfffffffb050478a4 */ /* 0x000fe4000f8e0208 */
[----:B------:R-:W-:Y:S01]  /*4e10*/  @UP1 ULOP3.LUT UR14, UR14, 0x1, UR5, 0x78, !UPT ;  /* 0x000000010e0e1892 */ /* 0x000fe2000f8e7805 */
[--C-:B0-----:R-:W-:Y:S02]  /*4e20*/  SHF.R.U32.HI R24, RZ, 0x2, R226.reuse ;  /* 0x00000002ff187819 */ /* 0x101fe400000116e2 */
[----:B------:R-:W-:Y:S02]  /*4e30*/  LOP3.LUT R26, R226, 0x60, RZ, 0xc0, !PT ;  /* 0x00000060e21a7812 */ /* 0x000fe400078ec0ff */
[----:B------:R-:W-:Y:S02]  /*4e40*/  SHF.R.U32.HI R27, RZ, 0x7, R226 ;  /* 0x00000007ff1b7819 */ /* 0x000fe400000116e2 */
[----:B------:R-:W-:-:S02]  /*4e50*/  LOP3.LUT R25, R24, 0x7, RZ, 0xc0, !PT ;  /* 0x0000000718197812 */ /* 0x000fc400078ec0ff */
[----:B------:R-:W-:Y:S02]  /*4e60*/  SHF.R.U32.HI R26, RZ, 0x1, R26 ;  /* 0x00000001ff1a7819 */ /* 0x000fe4000001161a */
[----:B------:R-:W-:Y:S02]  /*4e70*/  LOP3.LUT R24, R27, 0x1, RZ, 0xc0, !PT ;  /* 0x000000011b187812 */ /* 0x000fe400078ec0ff */
[----:B------:R-:W-:-:S03]  /*4e80*/  IADD3 R29, RZ, -R26, -R25 ;  /* 0x8000001aff1d7210 */ /* 0x000fc60007ffe819 */
[C---:B------:R-:W-:Y:S02]  /*4e90*/  IMAD.SHL.U32 R30, R24.reuse, 0x40, RZ ;  /* 0x00000040181e7824 */ /* 0x040fe400078e00ff */
[----:B------:R-:W-:Y:S01]  /*4ea0*/  IMAD R35, R24, -0x40, R29 ;  /* 0xffffffc018237824 */ /* 0x000fe200078e021d */
[----:B------:R-:W-:Y:S02]  /*4eb0*/  LOP3.LUT R24, R226, 0x3, RZ, 0xc0, !PT ;  /* 0x00000003e2187812 */ /* 0x000fe400078ec0ff */
[----:B------:R-:W-:Y:S01]  /*4ec0*/  LOP3.LUT R27, R30, 0x40, R25, 0xe2, !PT ;  /* 0x000000401e1b7812 */ /* 0x000fe200078ee219 */
[----:B------:R-:W-:Y:S02]  /*4ed0*/  IMAD.SHL.U32 R30, R226, 0x2, RZ ;  /* 0x00000002e21e7824 */ /* 0x000fe400078e00ff */
[----:B-1----:R-:W-:Y:S02]  /*4ee0*/  IMAD R36, R24, -0x2, R28 ;  /* 0xfffffffe18247824 */ /* 0x002fe400078e021c */
[----:B------:R-:W-:-:S02]  /*4ef0*/  IMAD.U32 R25, RZ, RZ, UR10 ;  /* 0x0000000aff197e24 */ /* 0x000fc4000f8e00ff */
[----:B--2---:R-:W-:-:S04]  /*4f00*/  IMAD R29, R227, 0xe0, RZ ;  /* 0x000000e0e31d7824 */ /* 0x004fc800078e02ff */
[----:B------:R-:W-:Y:S01]  /*4f10*/  IMAD.IADD R36, R36, 0x1, -R29 ;  /* 0x0000000124247824 */ /* 0x000fe200078e0a1d */
[C---:B------:R-:W-:Y:S02]  /*4f20*/  ISETP.GE.AND P0, PT, R29.reuse, R28, PT ;  /* 0x0000001c1d00720c */ /* 0x040fe40003f06270 */
[----:B------:R-:W-:Y:S01]  /*4f30*/  LOP3.LUT R30, R29, 0x6, R30, 0xf8, !PT ;  /* 0x000000061d1e7812 */ /* 0x000fe200078ef81e */
[C---:B---3--:R-:W-:Y:S02]  /*4f40*/  IMAD.SHL.U32 R28, R225.reuse, 0x80, RZ ;  /* 0x00000080e11c7824 */ /* 0x048fe400078e00ff */
[----:B------:R-:W-:Y:S01]  /*4f50*/  IMAD.WIDE R32, R225, 0x80, RZ ;  /* 0x00000080e1207825 */ /* 0x000fe200078e02ff */
[--C-:B------:R-:W-:Y:S02]  /*4f60*/  SHF.R.S32.HI R31, RZ, 0x1f, R30.reuse ;  /* 0x0000001fff1f7819 */ /* 0x100fe4000001141e */
[C---:B------:R-:W-:Y:S02]  /*4f70*/  ISETP.GE.OR P0, PT, R28.reuse, UR12, P0 ;  /* 0x0000000c1c007c0c */ /* 0x040fe40008706670 */
[----:B------:R-:W-:Y:S01]  /*4f80*/  IADD3 R35, -R28, UR12, R35 ;  /* 0x0000000c1c237c10 */ /* 0x000fe2000fffe123 */
[----:B------:R-:W-:Y:S01]  /*4f90*/  IMAD.WIDE.U32 R24, R25, UR35, R30 ;  /* 0x0000002319187c25 */ /* 0x000fe2000f8e001e */
[----:B------:R-:W-:-:S03]  /*4fa0*/  LOP3.LUT R39, R32, R27, R26, 0xfe, !PT ;  /* 0x0000001b20277212 */ /* 0x000fc600078efe1a */
[----:B------:R-:W-:-:S06]  /*4fb0*/  VIADD R25, R25, UR7 ;  /* 0x0000000719197c36 */ /* 0x000fcc0008000000 */
[----:B------:R-:W-:Y:S05]  /*4fc0*/  @P0 BRA `(.L_x_37) ;  /* 0x0000008000180947 */ /* 0x000fea0003800000 */
[----:B------:R-:W0:Y:S01]  /*4fd0*/  LDC.64 R28, c[0x0][0x5c8] ;  /* 0x00017200ff1c7b82 */ /* 0x000e220000000a00 */
[----:B------:R-:W-:Y:S01]  /*4fe0*/  ULDC.64 UR10, c[0x0][0x5c0] ;  /* 0x00017000000a7ab9 */ /* 0x000fe20000000a00 */
[----:B------:R-:W-:Y:S01]  /*4ff0*/  BSSY B0, `(.L_x_37) ;  /* 0x0000803000007945 */ /* 0x000fe20003800000 */
[-C--:B0-----:R-:W-:Y:S02]  /*5000*/  IMAD R26, R33, R28.reuse, RZ ;  /* 0x0000001c211a7224 */ /* 0x081fe400078e02ff */
[----:B------:R-:W-:-:S04]  /*5010*/  IMAD.WIDE.U32 R24, R39, R28, R24 ;  /* 0x0000001c27187225 */ /* 0x000fc800078e0018 */
[----:B------:R-:W-:Y:S01]  /*5020*/  IMAD R27, R39, R29, R26 ;  /* 0x0000001d271b7224 */ /* 0x000fe200078e021a */
[----:B------:R-:W-:Y:S02]  /*5030*/  LEA R26, P0, R28, R24, 0x3 ;  /* 0x000000181c1a7211 */ /* 0x000fe400078018ff */
[----:B------:R-:W-:Y:S01]  /*5040*/  IADD3 R24, P1, R24, UR10, RZ ;  /* 0x0000000a18187c10 */ /* 0x000fe2000ff3e0ff */
[----:B------:R-:W-:Y:S01]  /*5050*/  IMAD.IADD R27, R25, 0x1, R27 ;  /* 0x00000001191b7824 */ /* 0x000fe200078e021b */
[----:B------:R-:W-:-:S04]  /*5060*/  IADD3 R26, P2, R26, UR10, RZ ;  /* 0x0000000a1a1a7c10 */ /* 0x000fc8000ff5e0ff */
[----:B------:R-:W-:Y:S02]  /*5070*/  LEA.HI.X R28, R28, R27, R29, 0x3, P0 ;  /* 0x0000001b1c1c7211 */ /* 0x000fe400000f1c1d */
[----:B------:R-:W-:Y:S02]  /*5080*/  FSETP.NEU.AND P0, PT, RZ, UR33, PT ;  /* 0x00000021ff007c0b */ /* 0x000fe4000bf0d000 */
[----:B------:R-:W-:Y:S02]  /*5090*/  IADD3.X R25, R27, UR11, RZ, P1, !PT ;  /* 0x0000000b1b197c10 */ /* 0x000fe40008ffe4ff */
[----:B------:R-:W-:-:S09]  /*50a0*/  IADD3.X R27, R28, UR11, RZ, P2, !PT ;  /* 0x0000000b1c1b7c10 */ /* 0x000fd200097fe4ff */
[----:B------:R-:W-:Y:S05]  /*50b0*/  @!P0 BRA `(.L_x_38) ;  /* 0x0000005c00f88947 */ /* 0x000fea0003800000 */
[----:B------:R-:W-:Y:S01]  /*50c0*/  ULDC.64 UR10, c[0x0][0x5b8] ;  /* 0x00016e00000a7ab9 */ /* 0x000fe20000000a00 */
[----:B------:R-:W-:Y:S01]  /*50d0*/  ISETP.GE.AND P0, PT, R36, 0x1, PT ;  /* 0x000000012400780c */ /* 0x000fe20003f06270 */
[----:B------:R-:W-:Y:S02]  /*50e0*/  UIMAD UR5, UR9, UR10, URZ ;  /* 0x0000000a090572a4 */ /* 0x000fe4000f8e023f */
[----:B------:R-:W-:Y:S01]  /*50f0*/  IMAD.U32 R29, RZ, RZ, UR10 ;  /* 0x0000000aff1d7e24 */ /* 0x000fe2000f8e00ff */
[----:B------:R-:W-:Y:S01]  /*5100*/  BSSY B1, `(.L_x_39) ;  /* 0x000000f000017945 */ /* 0x000fe20003800000 */
[----:B------:R-:W-:Y:S01]  /*5110*/  ISETP.LT.OR P4, PT, R35, 0x1, !P0 ;  /* 0x000000012300780c */ /* 0x000fe20004781670 */
[----:B------:R-:W-:Y:S02]  /*5120*/  UIMAD UR5, UR35, UR11, UR5 ;  /* 0x0000000b230572a4 */ /* 0x000fe4000f8e0205 */
[----:B------:R-:W-:Y:S01]  /*5130*/  IMAD.WIDE.U32 R30, R29, UR35, R30 ;  /* 0x000000231d1e7c25 */ /* 0x000fe2000f8e001e */
[----:B------:R-:W-:Y:S01]  /*5140*/  ULDC.64 UR8, c[0x0][0x5b0] ;  /* 0x00016c0000087ab9 */ /* 0x000fe20000000a00 */
[----:B------:R-:W-:-:S02]  /*5150*/  ULDC.64 UR10, c[0x0][0x5a8] ;  /* 0x00016a00000a7ab9 */ /* 0x000fc40000000a00 */
[----:B------:R-:W-:Y:S02]  /*5160*/  IMAD R37, R33, UR8, RZ ;  /* 0x0000000821257c24 */ /* 0x000fe4000f8e02ff */
[----:B------:R-:W-:Y:S02]  /*5170*/  VIADD R31, R31, UR5 ;  /* 0x000000051f1f7c36 */ /* 0x000fe40008000000 */
[C---:B------:R-:W-:Y:S02]  /*5180*/  IMAD R37, R39.reuse, UR9, R37 ;  /* 0x0000000927257c24 */ /* 0x040fe4000f8e0225 */
[----:B------:R-:W-:-:S03]  /*5190*/  IMAD.WIDE.U32 R28, R39, UR8, R30 ;  /* 0x00000008271c7c25 */ /* 0x000fc6000f8e001e */
[----:B------:R-:W-:-:S04]  /*51a0*/  IADD3 R28, P1, R28, UR10, RZ ;  /* 0x0000000a1c1c7c10 */ /* 0x000fc8000ff3e0ff */
[--C-:B------:R-:W-:Y:S02]  /*51b0*/  IADD3.X R29, R29, UR11, R37.reuse, P1, !PT ;  /* 0x0000000b1d1d7c10 */ /* 0x100fe40008ffe425 */
[----:B------:R-:W-:Y:S01]  /*51c0*/  PRMT R37, RZ, 0x7610, R37 ;  /* 0x00007610ff257816 */ /* 0x000fe20000000025 */
[----:B------:R-:W-:Y:S06]  /*51d0*/  @P4 BRA `(.L_x_40) ;  /* 0x0000000000044947 */ /* 0x000fec0003800000 */
[----:B------:R0:W5:Y:S02]  /*51e0*/  LDG.E.U8 R37, desc[UR38][R28.64] ;  /* 0x000000261c257981 */ /* 0x000164000c1e1100 */
.L_x_40:
[----:B------:R-:W-:Y:S05]  /*51f0*/  BSYNC B1 ;  /* 0x0000000000017941 */ /* 0x000fea0003800000 */
.L_x_39:
[----:B-----5:R-:W-:Y:S01]  /*5200*/  LOP3.LUT R37, R37, 0xff, RZ, 0xc0, !PT ;  /* 0x000000ff25257812 */ /* 0x020fe200078ec0ff */
[----:B------:R-:W-:Y:S01]  /*5210*/  BSSY B1, `(.L_x_41) ;  /* 0x000000c000017945 */ /* 0x000fe20003800000 */
[----:B------:R-:W-:Y:S02]  /*5220*/  ISETP.GE.AND P1, PT, R36, 0x2, PT ;  /* 0x000000022400780c */ /* 0x000fe40003f26270 */
[----:B------:R-:W-:Y:S02]  /*5230*/  F2FP.F16.E4M3.UNPACK_B R37, R37 ;  /* 0x00000025ff25723e */ /* 0x000fe400020006ff */
[----:B------:R-:W-:-:S03]  /*5240*/  ISETP.LT.OR P2, PT, R35, 0x1, !P1 ;  /* 0x000000012300780c */ /* 0x000fc60004f41670 */
[----:B------:R-:W-:-:S05]  /*5250*/  HADD2.F32 R37, -RZ, R37.H0_H0 ;  /* 0x20000025ff257230 */ /* 0x000fca0000004100 */
[----:B------:R-:W-:Y:S01]  /*5260*/  FMUL R38, R37, UR33 ;  /* 0x0000002125267c20 */ /* 0x000fe20008400000 */
[----:B------:R-:W-:-:S03]  /*5270*/  PRMT R37, RZ, 0x7610, R37 ;  /* 0x00007610ff257816 */ /* 0x000fc60000000025 */
[----:B------:R-:W-:-:S05]  /*5280*/  FFMA R38, R223, UR34, R38 ;  /* 0x00000022df267c23 */ /* 0x000fca0008000026 */
[----:B------:R-:W-:-:S05]  /*5290*/  F2FP.SATFINITE.E4M3.F32.PACK_AB_MERGE_C R41, RZ, R38, RZ ;  /* 0x00000026ff29723e */ /* 0x000fca00048070ff */
[----:B------:R1:W-:Y:S01]  /*52a0*/  @!P4 STG.E.U8 desc[UR38][R24.64], R41 ;  /* 0x000000291800c986 */ /* 0x0003e2000c101126 */
[----:B------:R-:W-:Y:S05]  /*52b0*/  @P2 BRA `(.L_x_42) ;  /* 0x0000000000042947 */ /* 0x000fea0003800000 */
[----:B------:R2:W5:Y:S02]  /*52c0*/  LDG.E.U8 R37, desc[UR38][R28.64+0x1] ;  /* 0x000001261c257981 */ /* 0x000564000c1e1100 */
.L_x_42:
[----:B------:R-:W-:Y:S05]  /*52d0*/  BSYNC B1 ;  /* 0x0000000000017941 */ /* 0x000fea0003800000 */
.L_x_41:
[----:B-----5:R-:W-:Y:S01]  /*52e0*/  LOP3.LUT R37, R37, 0xff, RZ, 0xc0, !PT ;  /* 0x000000ff25257812 */ /* 0x020fe200078ec0ff */
[----:B------:R-:W-:Y:S01]  /*52f0*/  BSSY B1, `(.L_x_43) ;  /* 0x0000012000017945 */ /* 0x000fe20003800000 */
[----:B------:R-:W-:Y:S02]  /*5300*/  IADD3 R39, P4, R39, 0x8, RZ ;  /* 0x0000000827277810 */ /* 0x000fe40007f9e0ff */
[----:B------:R-:W-:Y:S02]  /*5310*/  F2FP.F16.E4M3.UNPACK_B R37, R37 ;  /* 0x00000025ff25723e */ /* 0x000fe400020006ff */
[----:B------:R-:W-:Y:S01]  /*5320*/  ISETP.LT.OR P0, PT, R35, 0x9, !P0 ;  /* 0x000000092300780c */ /* 0x000fe20004701670 */
[----:B------:R-:W-:Y:S02]  /*5330*/  IMAD.X R32, RZ, RZ, R33, P4 ;  /* 0x000000ffff207224 */ /* 0x000fe400020e0621 */
[----:B------:R-:W-:Y:S02]  /*5340*/  HADD2.F32 R37, -RZ, R37.H0_H0 ;  /* 0x20000025ff257230 */ /* 0x000fe40000004100 */
[----:B------:R-:W-:-:S02]  /*5350*/  IMAD R32, R32, UR8, RZ ;  /* 0x0000000820207c24 */ /* 0x000fc4000f8e02ff */
[----:B------:R-:W-:-:S04]  /*5360*/  IMAD.WIDE.U32 R30, R39, UR8, R30 ;  /* 0x00000008271e7c25 */ /* 0x000fc8000f8e001e */
[----:B------:R-:W-:Y:S01]  /*5370*/  FMUL R37, R37, UR33 ;  /* 0x0000002125257c20 */ /* 0x000fe20008400000 */
[----:B------:R-:W-:-:S03]  /*5380*/  IMAD R39, R39, UR9, R32 ;  /* 0x0000000927277c24 */ /* 0x000fc6000f8e0220 */
[----:B------:R-:W-:Y:S01]  /*5390*/  FFMA R37, R222, UR34, R37 ;  /* 0x00000022de257c23 */ /* 0x000fe20008000025 */
[----:B------:R-:W-:Y:S02]  /*53a0*/  IADD3 R30, P4, R30, UR10, RZ ;  /* 0x0000000a1e1e7c10 */ /* 0x000fe4000ff9e0ff */
[----:B------:R-:W-:Y:S02]  /*53b0*/  PRMT R32, RZ, 0x7610, R32 ;  /* 0x00007610ff207816 */ /* 0x000fe40000000020 */
[----:B------:R-:W-:Y:S02]  /*53c0*/  F2FP.SATFINITE.E4M3.F32.PACK_AB_MERGE_C R37, RZ, R37, RZ ;  /* 0x00000025ff25723e */ /* 0x000fe400048070ff */
[----:B------:R-:W-:-:S03]  /*53d0*/  IADD3.X R31, R31, UR11, R39, P4, !PT ;  /* 0x0000000b1f1f7c10 */ /* 0x000fc6000a7fe427 */
[----:B------:R3:W-:Y:S01]  /*53e0*/  @!P2 STG.E.U8 desc[UR38][R24.64+0x1], R37 ;  /* 0x000001251800a986 */ /* 0x0007e2000c101126 */
[----:B------:R-:W-:Y:S05]  /*53f0*/  @P0 BRA `(.L_x_44) ;  /* 0x0000000000040947 */ /* 0x000fea0003800000 */
[----:B------:R4:W5:Y:S02]  /*5400*/  LDG.E.U8 R32, desc[UR38][R30.64] ;  /* 0x000000261e207981 */ /* 0x000964000c1e1100 */
.L_x_44:
[----:B------:R-:W-:Y:S05]  /*5410*/  BSYNC B1 ;  /* 0x0000000000017941 */ /* 0x000fea0003800000 */
.L_x_43:
[----:B-----5:R-:W-:Y:S01]  /*5420*/  LOP3.LUT R32, R32, 0xff, RZ, 0xc0, !PT ;  /* 0x000000ff20207812 */ /* 0x020fe200078ec0ff */
[----:B------:R-:W-:Y:S01]  /*5430*/  BSSY B1, `(.L_x_45) ;  /* 0x000000b000017945 */ /* 0x000fe20003800000 */
[----:B------:R-:W-:Y:S02]  /*5440*/  ISETP.LT.OR P1, PT, R35, 0x9, !P1 ;  /* 0x000000092300780c */ /* 0x000fe40004f21670 */
[----:B------:R-:W-:-:S05]  /*5450*/  F2FP.F16.E4M3.UNPACK_B R32, R32 ;  /* 0x00000020ff20723e */ /* 0x000fca00020006ff */
[----:B------:R-:W-:-:S05]  /*5460*/  HADD2.F32 R32, -RZ, R32.H0_H0 ;  /* 0x20000020ff207230 */ /* 0x000fca0000004100 */
[----:B------:R-:W-:-:S04]  /*5470*/  FMUL R32, R32, UR33 ;  /* 0x0000002120207c20 */ /* 0x000fc80008400000 */
[----:B------:R-:W-:-:S05]  /*5480*/  FFMA R32, R221, UR34, R32 ;  /* 0x00000022dd207c23 */ /* 0x000fca0008000020 */
[----:B------:R-:W-:Y:S02]  /*5490*/  F2FP.SATFINITE.E4M3.F32.PACK_AB_MERGE_C R33, RZ, R32, RZ ;  /* 0x00000020ff21723e */ /* 0x000fe400048070ff */
[----:B------:R-:W-:-:S03]  /*54a0*/  PRMT R32, RZ, 0x7610, R32 ;  /* 0x00007610ff207816 */ /* 0x000fc60000000020 */
[----:B------:R0:W-:Y:S01]  /*54b0*/  @!P0 STG.E.U8 desc[UR38][R26.64], R33 ;  /* 0x000000211a008986 */ /* 0x0001e2000c101126 */
[----:B------:R-:W-:Y:S05]  /*54c0*/  @P1 BRA `(.L_x_46) ;  /* 0x0000000000041947 */ /* 0x000fea0003800000 */
[----:B------:R0:W5:Y:S02]  /*54d0*/  LDG.E.U8 R32, desc[UR38][R30.64+0x1] ;  /* 0x000001261e207981 */ /* 0x000164000c1e1100 */
.L_x_46:
[----:B------:R-:W-:Y:S05]  /*54e0*/  BSYNC B1 ;  /* 0x0000000000017941 */ /* 0x000fea0003800000 */
.L_x_45:
[----:B-----5:R-:W-:Y:S01]  /*54f0*/  LOP3.LUT R32, R32, 0xff, RZ, 0xc0, !PT ;  /* 0x000000ff20207812 */ /* 0x020fe200078ec0ff */
[----:B------:R-:W-:Y:S01]  /*5500*/  BSSY B1, `(.L_x_47) ;  /* 0x000000c000017945 */ /* 0x000fe20003800000 */
[----:B------:R-:W-:Y:S02]  /*5510*/  ISETP.GE.AND P0, PT, R36, 0x9, PT ;  /* 0x000000092400780c */ /* 0x000fe40003f06270 */
[----:B------:R-:W-:Y:S02]  /*5520*/  F2FP.F16.E4M3.UNPACK_B R32, R32 ;  /* 0x00000020ff20723e */ /* 0x000fe400020006ff */
[----:B------:R-:W-:-:S03]  /*5530*/  ISETP.LT.OR P2, PT, R35, 0x1, !P0 ;  /* 0x000000012300780c */ /* 0x000fc60004741670 */
[----:B------:R-:W-:-:S05]  /*5540*/  HADD2.F32 R32, -RZ, R32.H0_H0 ;  /* 0x20000020ff207230 */ /* 0x000fca0000004100 */
[----:B0-----:R-:W-:Y:S01]  /*5550*/  FMUL R33, R32, UR33 ;  /* 0x0000002120217c20 */ /* 0x001fe20008400000 */
[----:B------:R-:W-:-:S03]  /*5560*/  PRMT R32, RZ, 0x7610, R32 ;  /* 0x00007610ff207816 */ /* 0x000fc60000000020 */
[----:B------:R-:W-:-:S05]  /*5570*/  FFMA R33, R220, UR34, R33 ;  /* 0x00000022dc217c23 */ /* 0x000fca0008000021 */
[----:B------:R-:W-:-:S05]  /*5580*/  F2FP.SATFINITE.E4M3.F32.PACK_AB_MERGE_C R33, RZ, R33, RZ ;  /* 0x00000021ff21723e */ /* 0x000fca00048070ff */
[----:B------:R0:W-:Y:S01]  /*5590*/  @!P1 STG.E.U8 desc[UR38][R26.64+0x1], R33 ;  /* 0x000001211a009986 */ /* 0x0001e2000c101126 */
[----:B------:R-:W-:Y:S05]  /*55a0*/  @P2 BRA `(.L_x_48) ;  /* 0x0000000000042947 */ /* 0x000fea0003800000 */
[----:B------:R0:W5:Y:S02]  /*55b0*/  LDG.E.U8 R32, desc[UR38][R28.64+0x8] ;  /* 0x000008261c207981 */ /* 0x000164000c1e1100 */
.L_x_48:
[----:B------:R-:W-:Y:S05]  /*55c0*/  BSYNC B1 ;  /* 0x0000000000017941 */ /* 0x000fea0003800000 */
.L_x_47:
[----:B-----5:R-:W-:Y:S01]  /*55d0*/  LOP3.LUT R32, R32, 0xff, RZ, 0xc0, !PT ;  /* 0x000000ff20207812 */ /* 0x020fe200078ec0ff */
[----:B------:R-:W-:Y:S01]  /*55e0*/  BSSY B1, `(.L_x_49) ;  /* 0x000000c000017945 */ /* 0x000fe20003800000 */
[----:B------:R-:W-:Y:S02]  /*55f0*/  ISETP.GE.AND P1, PT, R36, 0xa, PT ;  /* 0x0000000a2400780c */ /* 0x000fe40003f26270 */
[----:B------:R-:W-:Y:S02]  /*5600*/  F2FP.F16.E4M3.UNPACK_B R32, R32 ;  /* 0x00000020ff20723e */ /* 0x000fe400020006ff */
[----:B------:R-:W-:-:S03]  /*5610*/  ISETP.LT.OR P4, PT, R35, 0x1, !P1 ;  /* 0x000000012300780c */ /* 0x000fc60004f81670 */
[----:B------:R-:W-:-:S05]  /*5620*/  HADD2.F32 R32, -RZ, R32.H0_H0 ;  /* 0x20000020ff207230 */ /* 0x000fca0000004100 */
[----:B------:R-:W-:-:S04]  /*5630*/  FMUL R32, R32, UR33 ;  /* 0x0000002120207c20 */ /* 0x000fc80008400000 */
[----:B------:R-:W-:-:S05]  /*5640*/  FFMA R32, R219, UR34, R32 ;  /* 0x00000022db207c23 */ /* 0x000fca0008000020 */
[----:B0-----:R-:W-:Y:S02]  /*5650*/  F2FP.SATFINITE.E4M3.F32.PACK_AB_MERGE_C R33, RZ, R32, RZ ;  /* 0x00000020ff21723e */ /* 0x001fe400048070ff */
[----:B------:R-:W-:-:S03]  /*5660*/  PRMT R32, RZ, 0x7610, R32 ;  /* 0x00007610ff207816 */ /* 0x000fc60000000020 */
[----:B------:R0:W-:Y:S01]  /*5670*/  @!P2 STG.E.U8 desc[UR38][R24.64+0x8], R33 ;  /* 0x000008211800a986 */ /* 0x0001e2000c101126 */
[----:B------:R-:W-:Y:S05]  /*5680*/  @P4 BRA `(.L_x_50) ;  /* 0x0000000000044947 */ /* 0x000fea0003800000 */
[----:B------:R0:W5:Y:S02]  /*5690*/  LDG.E.U8 R32, desc[UR38][R28.64+0x9] ;  /* 0x000009261c207981 */ /* 0x000164000c1e1100 */
.L_x_50:
[----:B------:R-:W-:Y:S05]  /*56a0*/  BSYNC B1 ;  /* 0x0000000000017941 */ /* 0x000fea0003800000 */
.L_x_49:
[----:B-----5:R-:W-:Y:S01]  /*56b0*/  LOP3.LUT R32, R32, 0xff, RZ, 0xc0, !PT ;  /* 0x000000ff20207812 */ /* 0x020fe200078ec0ff */
[----:B------:R-:W-:Y:S01]  /*56c0*/  BSSY B1, `(.L_x_51) ;  /* 0x000000b000017945 */ /* 0x000fe20003800000 */
[----:B------:R-:W-:Y:S02]  /*56d0*/  ISETP.LT.OR P0, PT, R35, 0x9, !P0 ;  /* 0x000000092300780c */ /* 0x000fe40004701670 */
[----:B------:R-:W-:-:S05]  /*56e0*/  F2FP.F16.E4M3.UNPACK_B R32, R32 ;  /* 0x00000020ff20723e */ /* 0x000fca00020006ff */
        /* <DEDUP_REMOVED lines=8> */
.L_x_52:
[----:B------:R-:W-:Y:S05]  /*5770*/  BSYNC B1 ;  /* 0x0000000000017941 */ /* 0x000fea0003800000 */
.L_x_51:
[----:B-----5:R-:W-:Y:S01]  /*5780*/  LOP3.LUT R32, R32, 0xff, RZ, 0xc0, !PT ;  /* 0x000000ff20207812 */ /* 0x020fe200078ec0ff */
[----:B------:R-:W-:Y:S01]  /*5790*/  BSSY B1, `(.L_x_53) ;  /* 0x000000b000017945 */ /* 0x000fe20003800000 */
[----:B------:R-:W-:Y:S02]  /*57a0*/  ISETP.LT.OR P1, PT, R35, 0x9, !P1 ;  /* 0x000000092300780c */ /* 0x000fe40004f21670 */
[----:B------:R-:W-:-:S05]  /*57b0*/  F2FP.F16.E4M3.UNPACK_B R32, R32 ;  /* 0x00000020ff20723e */ /* 0x000fca00020006ff */
        /* <DEDUP_REMOVED lines=8> */
.L_x_54:
[----:B------:R-:W-:Y:S05]  /*5840*/  BSYNC B1 ;  /* 0x0000000000017941 */ /* 0x000fea0003800000 */
.L_x_53:
        /* <DEDUP_REMOVED lines=13> */
.L_x_56:
[----:B------:R-:W-:Y:S05]  /*5920*/  BSYNC B1 ;  /* 0x0000000000017941 */ /* 0x000fea0003800000 */
.L_x_55:
        /* <DEDUP_REMOVED lines=13> */
.L_x_58:
[----:B------:R-:W-:Y:S05]  /*5a00*/  BSYNC B1 ;  /* 0x0000000000017941 */ /* 0x000fea0003800000 */
.L_x_57:
        /* <DEDUP_REMOVED lines=12> */
.L_x_60:
[----:B------:R-:W-:Y:S05]  /*5ad0*/  BSYNC B1 ;  /* 0x0000000000017941 */ /* 0x000fea0003800000 */
.L_x_59:
        /* <DEDUP_REMOVED lines=12> */
.L_x_62:
[----:B------:R-:W-:Y:S05]  /*5ba0*/  BSYNC B1 ;  /* 0x0000000000017941 */ /* 0x000fea0003800000 */
.L_x_61:
        /* <DEDUP_REMOVED lines=13> */
.L_x_64:
[----:B------:R-:W-:Y:S05]  /*5c80*/  BSYNC B1 ;  /* 0x0000000000017941 */ /* 0x000fea0003800000 */
.L_x_63:
        /* <DEDUP_REMOVED lines=13> */
.L_x_66:
[----:B------:R-:W-:Y:S05]  /*5d60*/  BSYNC B1 ;  /* 0x0000000000017941 */ /* 0x000fea0003800000 */
.L_x_65:
        /* <DEDUP_REMOVED lines=12> */
.L_x_68:
[----:B------:R-:W-:Y:S05]  /*5e30*/  BSYNC B1 ;  /* 0x0000000000017941 */ /* 0x000fea0003800000 */
.L_x_67:
        /* <DEDUP_REMOVED lines=12> */
.L_x_70:
[----:B------:R-:W-:Y:S05]  /*5f00*/  BSYNC B1 ;  /* 0x0000000000017941 */ /* 0x000fea0003800000 */
.L_x_69:
        /* <DEDUP_REMOVED lines=13> */
.L_x_72:
[----:B------:R-:W-:Y:S05]  /*5fe0*/  BSYNC B1 ;  /* 0x0000000000017941 */ /* 0x000fea0003800000 */
.L_x_71:
        /* <DEDUP_REMOVED lines=13> */
.L_x_74:
[----:B------:R-:W-:Y:S05]  /*60c0*/  BSYNC B1 ;  /* 0x0000000000017941 */ /* 0x000fea0003800000 */
.L_x_73:
        /* <DEDUP_REMOVED lines=12> */
.L_x_76:
[----:B------:R-:W-:Y:S05]  /*6190*/  BSYNC B1 ;  /* 0x0000000000017941 */ /* 0x000fea0003800000 */
.L_x_75:
        /* <DEDUP_REMOVED lines=12> */
.L_x_78:
[----:B------:R-:W-:Y:S05]  /*6260*/  BSYNC B1 ;  /* 0x0000000000017941 */ /* 0x000fea0003800000 */
.L_x_77:
        /* <DEDUP_REMOVED lines=13> */
.L_x_80:
[----:B------:R-:W-:Y:S05]  /*6340*/  BSYNC B1 ;  /* 0x0000000000017941 */ /* 0x000fea0003800000 */
.L_x_79:
        /* <DEDUP_REMOVED lines=13> */
.L_x_82:
[----:B------:R-:W-:Y:S05]  /*6420*/  BSYNC B1 ;  /* 0x0000000000017941 */ /* 0x000fea0003800000 */
.L_x_81:
        /* <DEDUP_REMOVED lines=12> */
.L_x_84:
[----:B------:R-:W-:Y:S05]  /*64f0*/  BSYNC B1 ;  /* 0x0000000000017941 */ /* 0x000fea0003800000 */
.L_x_83:
        /* <DEDUP_REMOVED lines=12> */
.L_x_86:
[----:B------:R-:W-:Y:S05]  /*65c0*/  BSYNC B1 ;  /* 0x0000000000017941 */ /* 0x000fea0003800000 */
.L_x_85:
        /* <DEDUP_REMOVED lines=13> */
.L_x_88:
[----:B------:R-:W-:Y:S05]  /*66a0*/  BSYNC B1 ;  /* 0x0000000000017941 */ /* 0x000fea0003800000 */
.L_x_87:
        /* <DEDUP_REMOVED lines=13> */
.L_x_90:
[----:B------:R-:W-:Y:S05]  /*6780*/  BSYNC B1 ;  /* 0x0000000000017941 */ /* 0x000fea0003800000 */
.L_x_89:
        /* <DEDUP_REMOVED lines=12> */
.L_x_92:
[----:B------:R-:W-:Y:S05]  /*6850*/  BSYNC B1 ;  /* 0x0000000000017941 */ /* 0x000fea0003800000 */
.L_x_91:
        /* <DEDUP_REMOVED lines=12> */
.L_x_94:
[----:B------:R-:W-:Y:S05]  /*6920*/  BSYNC B1 ;  /* 0x0000000000017941 */ /* 0x000fea0003800000 */
.L_x_93:
        /* <DEDUP_REMOVED lines=13> */
.L_x_96:
[----:B------:R-:W-:Y:S05]  /*6a00*/  BSYNC B1 ;  /* 0x0000000000017941 */ /* 0x000fea0003800000 */
.L_x_95:
        /* <DEDUP_REMOVED lines=13> */
.L_x_98:
[----:B------:R-:W-:Y:S05]  /*6ae0*/  BSYNC B1 ;  /* 0x0000000000017941 */ /* 0x000fea0003800000 */
.L_x_97:
        /* <DEDUP_REMOVED lines=12> */
.L_x_100:
[----:B------:R-:W-:Y:S05]  /*6bb0*/  BSYNC B1 ;  /* 0x0000000000017941 */ /* 0x000fea0003800000 */
.L_x_99:
        /* <DEDUP_REMOVED lines=12> */
.L_x_102:
[----:B------:R-:W-:Y:S05]  /*6c80*/  BSYNC B1 ;  /* 0x0000000000017941 */ /* 0x000fea0003800000 */
.L_x_101:
        /* <DEDUP_REMOVED lines=13> */
.L_x_104:
[----:B------:R-:W-:Y:S05]  /*6d60*/  BSYNC B1 ;  /* 0x0000000000017941 */ /* 0x000fea0003800000 */
.L_x_103:
        /* <DEDUP_REMOVED lines=13> */
.L_x_106:
[----:B------:R-:W-:Y:S05]  /*6e40*/  BSYNC B1 ;  /* 0x0000000000017941 */ /* 0x000fea0003800000 */
.L_x_105:
        /* <DEDUP_REMOVED lines=12> */
.L_x_108:
[----:B------:R-:W-:Y:S05]  /*6f10*/  BSYNC B1 ;  /* 0x0000000000017941 */ /* 0x000fea0003800000 */
.L_x_107:
        /* <DEDUP_REMOVED lines=12> */
.L_x_110:
[----:B------:R-:W-:Y:S05]  /*6fe0*/  BSYNC B1 ;  /* 0x0000000000017941 */ /* 0x000fea0003800000 */
.L_x_109:
        /* <DEDUP_REMOVED lines=13> */
.L_x_112:
[----:B------:R-:W-:Y:S05]  /*70c0*/  BSYNC B1 ;  /* 0x0000000000017941 */ /* 0x000fea0003800000 */
.L_x_111:
        /* <DEDUP_REMOVED lines=13> */
.L_x_114:
[----:B------:R-:W-:Y:S05]  /*71a0*/  BSYNC B1 ;  /* 0x0000000000017941 */ /* 0x000fea0003800000 */
.L_x_113:
        /* <DEDUP_REMOVED lines=12> */
.L_x_116:
[----:B------:R-:W-:Y:S05]  /*7270*/  BSYNC B1 ;  /* 0x0000000000017941 */ /* 0x000fea0003800000 */
.L_x_115:
        /* <DEDUP_REMOVED lines=12> */
.L_x_118:
[----:B------:R-:W-:Y:S05]  /*7340*/  BSYNC B1 ;  /* 0x0000000000017941 */ /* 0x000fea0003800000 */
.L_x_117:
        /* <DEDUP_REMOVED lines=13> */
.L_x_120:
[----:B------:R-:W-:Y:S05]  /*7420*/  BSYNC B1 ;  /* 0x0000000000017941 */ /* 0x000fea0003800000 */
.L_x_119:
        /* <DEDUP_REMOVED lines=13> */
.L_x_122:
[----:B------:R-:W-:Y:S05]  /*7500*/  BSYNC B1 ;  /* 0x0000000000017941 */ /* 0x000fea0003800000 */
.L_x_121:
        /* <DEDUP_REMOVED lines=12> */
.L_x_124:
[----:B------:R-:W-:Y:S05]  /*75d0*/  BSYNC B1 ;  /* 0x0000000000017941 */ /* 0x000fea0003800000 */
.L_x_123:
        /* <DEDUP_REMOVED lines=12> */
.L_x_126:
[----:B------:R-:W-:Y:S05]  /*76a0*/  BSYNC B1 ;  /* 0x0000000000017941 */ /* 0x000fea0003800000 */
.L_x_125:
        /* <DEDUP_REMOVED lines=13> */
.L_x_128:
[----:B------:R-:W-:Y:S05]  /*7780*/  BSYNC B1 ;  /* 0x0000000000017941 */ /* 0x000fea0003800000 */
.L_x_127:
        /* <DEDUP_REMOVED lines=13> */
.L_x_130:
[----:B------:R-:W-:Y:S05]  /*7860*/  BSYNC B1 ;  /* 0x0000000000017941 */ /* 0x000fea0003800000 */
.L_x_129:
        /* <DEDUP_REMOVED lines=12> */
.L_x_132:
[----:B------:R-:W-:Y:S05]  /*7930*/  BSYNC B1 ;  /* 0x0000000000017941 */ /* 0x000fea0003800000 */
.L_x_131:
        /* <DEDUP_REMOVED lines=12> */
.L_x_134:
[----:B------:R-:W-:Y:S05]  /*7a00*/  BSYNC B1 ;  /* 0x0000000000017941 */ /* 0x000fea0003800000 */
.L_x_133:
        /* <DEDUP_REMOVED lines=13> */
.L_x_136:
[----:B------:R-:W-:Y:S05]  /*7ae0*/  BSYNC B1 ;  /* 0x0000000000017941 */ /* 0x000fea0003800000 */
.L_x_135:
        /* <DEDUP_REMOVED lines=13> */
.L_x_138:
[----:B------:R-:W-:Y:S05]  /*7bc0*/  BSYNC B1 ;  /* 0x0000000000017941 */ /* 0x000fea0003800000 */
.L_x_137:
        /* <DEDUP_REMOVED lines=12> */
.L_x_140:
[----:B------:R-:W-:Y:S05]  /*7c90*/  BSYNC B1 ;  /* 0x0000000000017941 */ /* 0x000fea0003800000 */
.L_x_139:
        /* <DEDUP_REMOVED lines=12> */
.L_x_142:
[----:B------:R-:W-:Y:S05]  /*7d60*/  BSYNC B1 ;  /* 0x0000000000017941 */ /* 0x000fea0003800000 */
.L_x_141:
        /* <DEDUP_REMOVED lines=13> */
.L_x_144:
[----:B------:R-:W-:Y:S05]  /*7e40*/  BSYNC B1 ;  /* 0x0000000000017941 */ /* 0x000fea0003800000 */
.L_x_143:
        /* <DEDUP_REMOVED lines=13> */
.L_x_146:
[----:B------:R-:W-:Y:S05]  /*7f20*/  BSYNC B1 ;  /* 0x0000000000017941 */ /* 0x000fea0003800000 */
.L_x_145:
        /* <DEDUP_REMOVED lines=12> */
.L_x_148:
[----:B------:R-:W-:Y:S05]  /*7ff0*/  BSYNC B1 ;  /* 0x0000000000017941 */ /* 0x000fea0003800000 */
.L_x_147:
        /* <DEDUP_REMOVED lines=12> */
.L_x_150:
[----:B------:R-:W-:Y:S05]  /*80c0*/  BSYNC B1 ;  /* 0x0000000000017941 */ /* 0x000fea0003800000 */
.L_x_149:
        /* <DEDUP_REMOVED lines=13> */
.L_x_152:
[----:B------:R-:W-:Y:S05]  /*81a0*/  BSYNC B1 ;  /* 0x0000000000017941 */ /* 0x000fea0003800000 */
.L_x_151:
        /* <DEDUP_REMOVED lines=13> */
.L_x_154:
[----:B------:R-:W-:Y:S05]  /*8280*/  BSYNC B1 ;  /* 0x0000000000017941 */ /* 0x000fea0003800000 */
.L_x_153:
        /* <DEDUP_REMOVED lines=12> */
.L_x_156:
[----:B------:R-:W-:Y:S05]  /*8350*/  BSYNC B1 ;  /* 0x0000000000017941 */ /* 0x000fea0003800000 */
.L_x_155:
        /* <DEDUP_REMOVED lines=12> */
.L_x_158:
[----:B------:R-:W-:Y:S05]  /*8420*/  BSYNC B1 ;  /* 0x0000000000017941 */ /* 0x000fea0003800000 */
.L_x_157:
        /* <DEDUP_REMOVED lines=13> */
.L_x_160:
[----:B------:R-:W-:Y:S05]  /*8500*/  BSYNC B1 ;  /* 0x0000000000017941 */ /* 0x000fea0003800000 */
.L_x_159:
        /* <DEDUP_REMOVED lines=13> */
.L_x_162:
[----:B------:R-:W-:Y:S05]  /*85e0*/  BSYNC B1 ;  /* 0x0000000000017941 */ /* 0x000fea0003800000 */
.L_x_161:
        /* <DEDUP_REMOVED lines=12> */
.L_x_164:
[----:B------:R-:W-:Y:S05]  /*86b0*/  BSYNC B1 ;  /* 0x0000000000017941 */ /* 0x000fea0003800000 */
.L_x_163:
        /* <DEDUP_REMOVED lines=12> */
.L_x_166:
[----:B------:R-:W-:Y:S05]  /*8780*/  BSYNC B1 ;  /* 0x0000000000017941 */ /* 0x000fea0003800000 */
.L_x_165:
        /* <DEDUP_REMOVED lines=13> */
.L_x_168:
[----:B------:R-:W-:Y:S05]  /*8860*/  BSYNC B1 ;  /* 0x0000000000017941 */ /* 0x000fea0003800000 */
.L_x_167:
        /* <DEDUP_REMOVED lines=13> */
.L_x_170:
[----:B------:R-:W-:Y:S05]  /*8940*/  BSYNC B1 ;  /* 0x0000000000017941 */ /* 0x000fea0003800000 */
.L_x_169:
        /* <DEDUP_REMOVED lines=12> */
.L_x_172:
[----:B------:R-:W-:Y:S05]  /*8a10*/  BSYNC B1 ;  /* 0x0000000000017941 */ /* 0x000fea0003800000 */
.L_x_171:
        /* <DEDUP_REMOVED lines=12> */
.L_x_174:
[----:B------:R-:W-:Y:S05]  /*8ae0*/  BSYNC B1 ;  /* 0x0000000000017941 */ /* 0x000fea0003800000 */
.L_x_173:
        /* <DEDUP_REMOVED lines=13> */
.L_x_176:
[----:B------:R-:W-:Y:S05]  /*8bc0*/  BSYNC B1 ;  /* 0x0000000000017941 */ /* 0x000fea0003800000 */
.L_x_175:
        /* <DEDUP_REMOVED lines=13> */
.L_x_178:
[----:B------:R-:W-:Y:S05]  /*8ca0*/  BSYNC B1 ;  /* 0x0000000000017941 */ /* 0x000fea0003800000 */
.L_x_177:
        /* <DEDUP_REMOVED lines=12> */
.L_x_180:
[----:B------:R-:W-:Y:S05]  /*8d70*/  BSYNC B1 ;  /* 0x0000000000017941 */ /* 0x000fea0003800000 */
.L_x_179:
        /* <DEDUP_REMOVED lines=12> */
.L_x_182:
[----:B------:R-:W-:Y:S05]  /*8e40*/  BSYNC B1 ;  /* 0x0000000000017941 */ /* 0x000fea0003800000 */
.L_x_181:
        /* <DEDUP_REMOVED lines=13> */
.L_x_184:
[----:B------:R-:W-:Y:S05]  /*8f20*/  BSYNC B1 ;  /* 0x0000000000017941 */ /* 0x000fea0003800000 */
.L_x_183:
        /* <DEDUP_REMOVED lines=13> */
.L_x_186:
[----:B------:R-:W-:Y:S05]  /*9000*/  BSYNC B1 ;  /* 0x0000000000017941 */ /* 0x000fea0003800000 */
.L_x_185:
        /* <DEDUP_REMOVED lines=12> */
.L_x_188:
[----:B------:R-:W-:Y:S05]  /*90d0*/  BSYNC B1 ;  /* 0x0000000000017941 */ /* 0x000fea0003800000 */
.L_x_187:
        /* <DEDUP_REMOVED lines=12> */
.L_x_190:
[----:B------:R-:W-:Y:S05]  /*91a0*/  BSYNC B1 ;  /* 0x0000000000017941 */ /* 0x000fea0003800000 */
.L_x_189:
        /* <DEDUP_REMOVED lines=13> */
.L_x_192:
[----:B------:R-:W-:Y:S05]  /*9280*/  BSYNC B1 ;  /* 0x0000000000017941 */ /* 0x000fea0003800000 */
.L_x_191:
        /* <DEDUP_REMOVED lines=13> */
.L_x_194:
[----:B------:R-:W-:Y:S05]  /*9360*/  BSYNC B1 ;  /* 0x0000000000017941 */ /* 0x000fea0003800000 */
.L_x_193:
        /* <DEDUP_REMOVED lines=12> */
.L_x_196:
[----:B------:R-:W-:Y:S05]  /*9430*/  BSYNC B1 ;  /* 0x0000000000017941 */ /* 0x000fea0003800000 */
.L_x_195:
        /* <DEDUP_REMOVED lines=12> */
.L_x_198:
[----:B------:R-:W-:Y:S05]  /*9500*/  BSYNC B1 ;  /* 0x0000000000017941 */ /* 0x000fea0003800000 */
.L_x_197:
        /* <DEDUP_REMOVED lines=13> */
.L_x_200:
[----:B------:R-:W-:Y:S05]  /*95e0*/  BSYNC B1 ;  /* 0x0000000000017941 */ /* 0x000fea0003800000 */
.L_x_199:
        /* <DEDUP_REMOVED lines=13> */
.L_x_202:
[----:B------:R-:W-:Y:S05]  /*96c0*/  BSYNC B1 ;  /* 0x0000000000017941 */ /* 0x000fea0003800000 */
.L_x_201:
        /* <DEDUP_REMOVED lines=12> */
.L_x_204:
[----:B------:R-:W-:Y:S05]  /*9790*/  BSYNC B1 ;  /* 0x0000000000017941 */ /* 0x000fea0003800000 */
.L_x_203:
        /* <DEDUP_REMOVED lines=12> */
.L_x_206:
[----:B------:R-:W-:Y:S05]  /*9860*/  BSYNC B1 ;  /* 0x0000000000017941 */ /* 0x000fea0003800000 */
.L_x_205:
        /* <DEDUP_REMOVED lines=13> */
.L_x_208:
[----:B------:R-:W-:Y:S05]  /*9940*/  BSYNC B1 ;  /* 0x0000000000017941 */ /* 0x000fea0003800000 */
.L_x_207:
        /* <DEDUP_REMOVED lines=13> */
.L_x_210:
[----:B------:R-:W-:Y:S05]  /*9a20*/  BSYNC B1 ;  /* 0x0000000000017941 */ /* 0x000fea0003800000 */
.L_x_209:
        /* <DEDUP_REMOVED lines=12> */
.L_x_212:
[----:B------:R-:W-:Y:S05]  /*9af0*/  BSYNC B1 ;  /* 0x0000000000017941 */ /* 0x000fea0003800000 */
.L_x_211:
        /* <DEDUP_REMOVED lines=12> */
.L_x_214:
[----:B------:R-:W-:Y:S05]  /*9bc0*/  BSYNC B1 ;  /* 0x0000000000017941 */ /* 0x000fea0003800000 */
.L_x_213:
        /* <DEDUP_REMOVED lines=13> */
.L_x_216:
[----:B------:R-:W-:Y:S05]  /*9ca0*/  BSYNC B1 ;  /* 0x0000000000017941 */ /* 0x000fea0003800000 */
.L_x_215:
[----:B-----5:R-:W-:Y:S01]  /*9cb0*/  LOP3.LUT R32, R32, 0xff, RZ, 0xc0, !PT ;  /* 0x000000ff20207812 */ /* 0x020fe200078ec0ff */
[----:B------:R-:W-:Y:S01]  /*9cc0*/  BSSY B1, `(.L_x_217) ;  /* 0x000000c000017945 */ /* 0x000fe20003800000 */
[----:B------:R-:W-:Y:S02]  /*9cd0*/  ISETP.GE.AND P1, PT, R36, 0xb2, PT ;  /* 0x000000b22400780c */ /* 0x000fe40003f26270 */
[----:B------:R-:W-:Y:S02]  /*9ce0*/  F2FP.F16.E4M3.UNPACK_B R32, R32 ;  /* 0x00000020ff20723e */ /* 0x000fe400020006ff */
[----:B------:R-:W-:-:S03]  /*9cf0*/  ISETP.LT.OR P4, PT, R35, 0x1, !P1 ;  /* 0x000000012300780c */ /* 0x000fc60004f81670 */
[----:B------:R-:W-:-:S05]  /*9d00*/  HADD2.F32 R32, -RZ, R32.H0_H0 ;  /* 0x20000020ff207230 */ /* 0x000fca0000004100 */
[----:B------:R-:W-:-:S04]  /*9d10*/  FMUL R32, R32, UR33 ;  /* 0x0000002120207c20 */ /* 0x000fc80008400000 */
[----:B------:R-:W-:Y:S01]  /*9d20*/  FFMA R32, R23, UR34, R32 ;  /* 0x0000002217207c23 */ /* 0x000fe20008000020 */
[----:B------:R-:W-:-:S04]  /*9d30*/  PRMT R23, RZ, 0x7610, R23 ;  /* 0x00007610ff177816 */ /* 0x000fc80000000017 */
[----:B0-----:R-:W-:-:S05]  /*9d40*/  F2FP.SATFINITE.E4M3.F32.PACK_AB_MERGE_C R33, RZ, R32, RZ ;  /* 0x00000020ff21723e */ /* 0x001fca00048070ff */
[----:B------:R0:W-:Y:S01]  /*9d50*/  @!P2 STG.E.U8 desc[UR38][R24.64+0xb0], R33 ;  /* 0x0000b0211800a986 */ /* 0x0001e2000c101126 */
[----:B------:R-:W-:Y:S05]  /*9d60*/  @P4 BRA `(.L_x_218) ;  /* 0x0000000000044947 */ /* 0x000fea0003800000 */
[----:B------:R0:W5:Y:S02]  /*9d70*/  LDG.E.U8 R23, desc[UR38][R28.64+0xb1] ;  /* 0x0000b1261c177981 */ /* 0x000164000c1e1100 */
.L_x_218:
[----:B------:R-:W-:Y:S05]  /*9d80*/  BSYNC B1 ;  /* 0x0000000000017941 */ /* 0x000fea0003800000 */
.L_x_217:
[----:B-----5:R-:W-:Y:S01]  /*9d90*/  LOP3.LUT R23, R23, 0xff, RZ, 0xc0, !PT ;  /* 0x000000ff17177812 */ /* 0x020fe200078ec0ff */
[----:B------:R-:W-:Y:S01]  /*9da0*/  BSSY B1, `(.L_x_219) ;  /* 0x000000b000017945 */ /* 0x000fe20003800000 */
[----:B------:R-:W-:Y:S02]  /*9db0*/  ISETP.LT.OR P0, PT, R35, 0x9, !P0 ;  /* 0x000000092300780c */ /* 0x000fe40004701670 */
[----:B------:R-:W-:-:S05]  /*9dc0*/  F2FP.F16.E4M3.UNPACK_B R23, R23 ;  /* 0x00000017ff17723e */ /* 0x000fca00020006ff */
[----:B------:R-:W-:-:S05]  /*9dd0*/  HADD2.F32 R23, -RZ, R23.H0_H0 ;  /* 0x20000017ff177230 */ /* 0x000fca0000004100 */
[----:B------:R-:W-:-:S04]  /*9de0*/  FMUL R23, R23, UR33 ;  /* 0x0000002117177c20 */ /* 0x000fc80008400000 */
[----:B------:R-:W-:Y:S01]  /*9df0*/  FFMA R23, R22, UR34, R23 ;  /* 0x0000002216177c23 */ /* 0x000fe20008000017 */
[----:B------:R-:W-:-:S04]  /*9e00*/  PRMT R22, RZ, 0x7610, R22 ;  /* 0x00007610ff167816 */ /* 0x000fc80000000016 */
[----:B------:R-:W-:-:S05]  /*9e10*/  F2FP.SATFINITE.E4M3.F32.PACK_AB_MERGE_C R23, RZ, R23, RZ ;  /* 0x00000017ff17723e */ /* 0x000fca00048070ff */
[----:B------:R0:W-:Y:S01]  /*9e20*/  @!P4 STG.E.U8 desc[UR38][R24.64+0xb1], R23 ;  /* 0x0000b1171800c986 */ /* 0x0001e2000c101126 */
[----:B------:R-:W-:Y:S05]  /*9e30*/  @P0 BRA `(.L_x_220) ;  /* 0x0000000000040947 */ /* 0x000fea0003800000 */
[----:B------:R0:W5:Y:S02]  /*9e40*/  LDG.E.U8 R22, desc[UR38][R30.64+0xb0] ;  /* 0x0000b0261e167981 */ /* 0x000164000c1e1100 */
.L_x_220:
[----:B------:R-:W-:Y:S05]  /*9e50*/  BSYNC B1 ;  /* 0x0000000000017941 */ /* 0x000fea0003800000 */
.L_x_219:
        /* <DEDUP_REMOVED lines=12> */
.L_x_222:
[----:B------:R-:W-:Y:S05]  /*9f20*/  BSYNC B1 ;  /* 0x0000000000017941 */ /* 0x000fea0003800000 */
.L_x_221:
        /* <DEDUP_REMOVED lines=13> */
.L_x_224:
[----:B------:R-:W-:Y:S05]  /*a000*/  BSYNC B1 ;  /* 0x0000000000017941 */ /* 0x000fea0003800000 */
.L_x_223:
        /* <DEDUP_REMOVED lines=13> */
.L_x_226:
[----:B------:R-:W-:Y:S05]  /*a0e0*/  BSYNC B1 ;  /* 0x0000000000017941 */ /* 0x000fea0003800000 */
.L_x_225:
        /* <DEDUP_REMOVED lines=12> */
.L_x_228:
[----:B------:R-:W-:Y:S05]  /*a1b0*/  BSYNC B1 ;  /* 0x0000000000017941 */ /* 0x000fea0003800000 */
.L_x_227:
        /* <DEDUP_REMOVED lines=12> */
.L_x_230:
[----:B------:R-:W-:Y:S05]  /*a280*/  BSYNC B1 ;  /* 0x0000000000017941 */ /* 0x000fea0003800000 */
.L_x_229:
        /* <DEDUP_REMOVED lines=13> */
.L_x_232:
[----:B------:R-:W-:Y:S05]  /*a360*/  BSYNC B1 ;  /* 0x0000000000017941 */ /* 0x000fea0003800000 */
.L_x_231:
        /* <DEDUP_REMOVED lines=13> */
.L_x_234:
[----:B------:R-:W-:Y:S05]  /*a440*/  BSYNC B1 ;  /* 0x0000000000017941 */ /* 0x000fea0003800000 */
.L_x_233:
        /* <DEDUP_REMOVED lines=12> */
.L_x_236:
[----:B------:R-:W-:Y:S05]  /*a510*/  BSYNC B1 ;  /* 0x0000000000017941 */ /* 0x000fea0003800000 */
.L_x_235:
        /* <DEDUP_REMOVED lines=12> */
.L_x_238:
[----:B------:R-:W-:Y:S05]  /*a5e0*/  BSYNC B1 ;  /* 0x0000000000017941 */ /* 0x000fea0003800000 */
.L_x_237:
        /* <DEDUP_REMOVED lines=13> */
.L_x_240:
[----:B------:R-:W-:Y:S05]  /*a6c0*/  BSYNC B1 ;  /* 0x0000000000017941 */ /* 0x000fea0003800000 */
.L_x_239:
        /* <DEDUP_REMOVED lines=13> */
.L_x_242:
[----:B------:R-:W-:Y:S05]  /*a7a0*/  BSYNC B1 ;  /* 0x0000000000017941 */ /* 0x000fea0003800000 */
.L_x_241:
        /* <DEDUP_REMOVED lines=12> */
.L_x_244:
[----:B------:R-:W-:Y:S05]  /*a870*/  BSYNC B1 ;  /* 0x0000000000017941 */ /* 0x000fea0003800000 */
.L_x_243:
        /* <DEDUP_REMOVED lines=12> */
.L_x_246:
[----:B------:R-:W-:Y:S05]  /*a940*/  BSYNC B1 ;  /* 0x0000000000017941 */ /* 0x000fea0003800000 */
.L_x_245:
        /* <DEDUP_REMOVED lines=13> */
.L_x_248:
[----:B------:R-:W-:Y:S05]  /*aa20*/  BSYNC B1 ;  /* 0x0000000000017941 */ /* 0x000fea0003800000 */
.L_x_247:
        /* <DEDUP_REMOVED lines=13> */
.L_x_250:
[----:B------:R-:W-:Y:S05]  /*ab00*/  BSYNC B1 ;  /* 0x0000000000017941 */ /* 0x000fea0003800000 */
.L_x_249:
        /* <DEDUP_REMOVED lines=12> */
.L_x_252:
[----:B------:R-:W-:Y:S05]  /*abd0*/  BSYNC B1 ;  /* 0x0000000000017941 */ /* 0x000fea0003800000 */
.L_x_251:
        /* <DEDUP_REMOVED lines=12> */
.L_x_254:
[----:B------:R-:W-:Y:S05]  /*aca0*/  BSYNC B1 ;  /* 0x0000000000017941 */ /* 0x000fea0003800000 */
.L_x_253:
        /* <DEDUP_REMOVED lines=13> */
.L_x_256:
[----:B------:R-:W-:Y:S05]  /*ad80*/  BSYNC B1 ;  /* 0x0000000000017941 */ /* 0x000fea0003800000 */
.L_x_255:
        /* <DEDUP_REMOVED lines=13> */
.L_x_258:
[----:B------:R-:W-:Y:S05]  /*ae60*/  BSYNC B1 ;  /* 0x0000000000017941 */ /* 0x000fea0003800000 */
.L_x_257:
        /* <DEDUP_REMOVED lines=12> */
.L_x_260:
[----:B------:R-:W-:Y:S05]  /*af30*/  BSYNC B1 ;  /* 0x0000000000017941 */ /* 0x000fea0003800000 */
.L_x_259:
[----:B-----5:R-:W-:Y:S01]  /*af40*/  LOP3.LUT R2, R2, 0xff, RZ, 0xc0, !PT ;  /* 0x000000ff02027812 */ /* 0x020fe200078ec0ff */
[----:B------:R-:W-:Y:S01]  /*af50*/  BSSY B1, `(.L_x_261) ;  /* 0x000000b000017945 */ /* 0x000fe20003800000 */
[----:B------:R-:W-:Y:S02]  /*af60*/  ISETP.LT.OR P1, PT, R35, 0x9, !P1 ;  /* 0x000000092300780c */ /* 0x000fe40004f21670 */
[----:B------:R-:W-:-:S05]  /*af70*/  F2FP.F16.E4M3.UNPACK_B R2, R2 ;  /* 0x00000002ff02723e */ /* 0x000fca00020006ff */
[----:B------:R-:W-:-:S05]  /*af80*/  HADD2.F32 R2, -RZ, R2.H0_H0 ;  /* 0x20000002ff027230 */ /* 0x000fca0000004100 */
[----:B0-----:R-:W-:-:S04]  /*af90*/  FMUL R3, R2, UR33 ;  /* 0x0000002102037c20 */ /* 0x001fc80008400000 */
[----:B------:R-:W-:Y:S01]  /*afa0*/  FFMA R3, R0, UR34, R3 ;  /* 0x0000002200037c23 */ /* 0x000fe20008000003 */
[----:B------:R-:W-:-:S04]  /*afb0*/  PRMT R0, RZ, 0x7610, R0 ;  /* 0x00007610ff007816 */ /* 0x000fc80000000000 */
[----:B------:R-:W-:-:S05]  /*afc0*/  F2FP.SATFINITE.E4M3.F32.PACK_AB_MERGE_C R3, RZ, R3, RZ ;  /* 0x00000003ff03723e */ /* 0x000fca00048070ff */
[----:B------:R0:W-:Y:S01]  /*afd0*/  @!P0 STG.E.U8 desc[UR38][R26.64+0xd8], R3 ;  /* 0x0000d8031a008986 */ /* 0x0001e2000c101126 */
[----:B------:R-:W-:Y:S05]  /*afe0*/  @P1 BRA `(.L_x_262) ;  /* 0x0000000000041947 */ /* 0x000fea0003800000 */
[----:B------:R0:W5:Y:S02]  /*aff0*/  LDG.E.U8 R0, desc[UR38][R30.64+0xd9] ;  /* 0x0000d9261e007981 */ /* 0x000164000c1e1100 */
.L_x_262:
[----:B------:R-:W-:Y:S05]  /*b000*/  BSYNC B1 ;  /* 0x0000000000017941 */ /* 0x000fea0003800000 */
.L_x_261:
[----:B------:R-:W-:Y:S05]  /*b010*/  @P1 BRA `(.L_x_263) ;  /* 0x0000002000001947 */ /* 0x000fea0003800000 */
[----:B-----5:R-:W-:-:S04]  /*b020*/  LOP3.LUT R0, R0, 0xff, RZ, 0xc0, !PT ;  /* 0x000000ff00007812 */ /* 0x020fc800078ec0ff */
[----:B------:R-:W-:-:S05]  /*b030*/  F2FP.F16.E4M3.UNPACK_B R0, R0 ;  /* 0x00000000ff00723e */ /* 0x000fca00020006ff */
[----:B------:R-:W-:-:S05]  /*b040*/  HADD2.F32 R0, -RZ, R0.H0_H0 ;  /* 0x20000000ff007230 */ /* 0x000fca0000004100 */
[----:B0-----:R-:W-:-:S04]  /*b050*/  FMUL R3, R0, UR33 ;  /* 0x0000002100037c20 */ /* 0x001fc80008400000 */
[----:B------:R-:W-:-:S05]  /*b060*/  FFMA R3, R224, UR34, R3 ;  /* 0x00000022e0037c23 */ /* 0x000fca0008000003 */
[----:B------:R-:W-:-:S05]  /*b070*/  F2FP.SATFINITE.E4M3.F32.PACK_AB_MERGE_C R3, RZ, R3, RZ ;  /* 0x00000003ff03723e */ /* 0x000fca00048070ff */
[----:B------:R0:W-:Y:S01]  /*b080*/  STG.E.U8 desc[UR38][R26.64+0xd9], R3 ;  /* 0x0000d9031a007986 */ /* 0x0001e2000c101126 */
[----:B------:R-:W-:Y:S05]  /*b090*/  BRA `(.L_x_263) ;  /* 0x0000001c00e07947 */ /* 0x000fea0003800000 */
.L_x_38:
[----:B------:R-:W-:Y:S01]  /*b0a0*/  ISETP.GE.AND P0, PT, R36, 0x2, PT ;  /* 0x000000022400780c */ /* 0x000fe20003f06270 */
[----:B------:R-:W-:Y:S01]  /*b0b0*/  FMUL R222, R222, UR34 ;  /* 0x00000022dede7c20 */ /* 0x000fe20008400000 */
[----:B------:R-:W-:Y:S01]  /*b0c0*/  ISETP.GE.AND P1, PT, R36, 0x1, PT ;  /* 0x000000012400780c */ /* 0x000fe20003f26270 */
[----:B------:R-:W-:Y:S01]  /*b0d0*/  FMUL R223, R223, UR34 ;  /* 0x00000022dfdf7c20 */ /* 0x000fe20008400000 */
[C---:B------:R-:W-:Y:S01]  /*b0e0*/  ISETP.LT.OR P4, PT, R35.reuse, 0x1, !P0 ;  /* 0x000000012300780c */ /* 0x040fe20004781670 */
[----:B------:R-:W-:Y:S01]  /*b0f0*/  FMUL R220, R220, UR34 ;  /* 0x00000022dcdc7c20 */ /* 0x000fe20008400000 */
[----:B------:R-:W-:Y:S01]  /*b100*/  ISETP.LT.OR P2, PT, R35, 0x1, !P1 ;  /* 0x000000012300780c */ /* 0x000fe20004f41670 */
[----:B------:R-:W-:Y:S01]  /*b110*/  FMUL R221, R221, UR34 ;  /* 0x00000022dddd7c20 */ /* 0x000fe20008400000 */
[----:B------:R-:W-:Y:S01]  /*b120*/  F2FP.SATFINITE.E4M3.F32.PACK_AB_MERGE_C R29, RZ, R222, RZ ;  /* 0x000000deff1d723e */ /* 0x000fe200048070ff */
[----:B------:R-:W-:Y:S01]  /*b130*/  FMUL R219, R219, UR34 ;  /* 0x00000022dbdb7c20 */ /* 0x000fe20008400000 */
[----:B------:R-:W-:Y:S01]  /*b140*/  F2FP.SATFINITE.E4M3.F32.PACK_AB_MERGE_C R223, RZ, R223, RZ ;  /* 0x000000dfffdf723e */ /* 0x000fe200048070ff */
[----:B------:R-:W-:Y:S01]  /*b150*/  FMUL R218, R218, UR34 ;  /* 0x00000022dada7c20 */ /* 0x000fe20008400000 */
[----:B------:R-:W-:Y:S01]  /*b160*/  ISETP.LT.OR P0, PT, R35, 0x9, !P0 ;  /* 0x000000092300780c */ /* 0x000fe20004701670 */
[----:B------:R-:W-:Y:S01]  /*b170*/  FMUL R217, R217, UR34 ;  /* 0x00000022d9d97c20 */ /* 0x000fe20008400000 */
[----:B------:R-:W-:Y:S01]  /*b180*/  ISETP.LT.OR P1, PT, R35, 0x9, !P1 ;  /* 0x000000092300780c */ /* 0x000fe20004f21670 */
[----:B------:R-:W-:Y:S01]  /*b190*/  FMUL R216, R216, UR34 ;  /* 0x00000022d8d87c20 */ /* 0x000fe20008400000 */
[----:B------:R-:W-:Y:S01]  /*b1a0*/  F2FP.SATFINITE.E4M3.F32.PACK_AB_MERGE_C R221, RZ, R221, RZ ;  /* 0x000000ddffdd723e */ /* 0x000fe200048070ff */
[----:B------:R0:W-:Y:S01]  /*b1b0*/  @!P4 STG.E.U8 desc[UR38][R24.64+0x1], R29 ;  /* 0x0000011d1800c986 */ /* 0x0001e2000c101126 */
[C---:B------:R-:W-:Y:S01]  /*b1c0*/  ISETP.GE.AND P4, PT, R36.reuse, 0x9, PT ;  /* 0x000000092400780c */ /* 0x040fe20003f86270 */
[----:B------:R-:W-:Y:S01]  /*b1d0*/  FMUL R215, R215, UR34 ;  /* 0x00000022d7d77c20 */ /* 0x000fe20008400000 */
[----:B------:R-:W-:Y:S01]  /*b1e0*/  F2FP.SATFINITE.E4M3.F32.PACK_AB_MERGE_C R219, RZ, R219, RZ ;  /* 0x000000dbffdb723e */ /* 0x000fe200048070ff */
[----:B------:R-:W-:Y:S01]  /*b1f0*/  @!P2 STG.E.U8 desc[UR38][R24.64], R223 ;  /* 0x000000df1800a986 */ /* 0x000fe2000c101126 */
[----:B------:R-:W-:Y:S01]  /*b200*/  ISETP.GE.AND P2, PT, R36, 0xa, PT ;  /* 0x0000000a2400780c */ /* 0x000fe20003f46270 */
[----:B------:R-:W-:Y:S01]  /*b210*/  FMUL R214, R214, UR34 ;  /* 0x00000022d6d67c20 */ /* 0x000fe20008400000 */
[----:B------:R-:W-:Y:S01]  /*b220*/  ISETP.LT.OR P5, PT, R35, 0x1, !P4 ;  /* 0x000000012300780c */ /* 0x000fe200067a1670 */
[----:B------:R-:W-:Y:S01]  /*b230*/  FMUL R213, R213, UR34 ;  /* 0x00000022d5d57c20 */ /* 0x000fe20008400000 */
[C---:B------:R-:W-:Y:S01]  /*b240*/  ISETP.LT.OR P6, PT, R35.reuse, 0x1, !P2 ;  /* 0x000000012300780c */ /* 0x040fe200057c1670 */
[----:B------:R-:W-:Y:S01]  /*b250*/  @!P1 STG.E.U8 desc[UR38][R26.64], R221 ;  /* 0x000000dd1a009986 */ /* 0x000fe2000c101126 */
[----:B------:R-:W-:Y:S01]  /*b260*/  ISETP.LT.OR P4, PT, R35, 0x9, !P4 ;  /* 0x000000092300780c */ /* 0x000fe20006781670 */
[----:B------:R-:W-:Y:S01]  /*b270*/  FMUL R212, R212, UR34 ;  /* 0x00000022d4d47c20 */ /* 0x000fe20008400000 */
[----:B0-----:R-:W-:Y:S01]  /*b280*/  F2FP.SATFINITE.E4M3.F32.PACK_AB_MERGE_C R29, RZ, R220, RZ ;  /* 0x000000dcff1d723e */ /* 0x001fe200048070ff */
[----:B------:R-:W-:Y:S01]  /*b290*/  FMUL R211, R211, UR34 ;  /* 0x00000022d3d37c20 */ /* 0x000fe20008400000 */
[----:B------:R-:W-:Y:S01]  /*b2a0*/  F2FP.SATFINITE.E4M3.F32.PACK_AB_MERGE_C R31, RZ, R218, RZ ;  /* 0x000000daff1f723e */ /* 0x000fe200048070ff */
[----:B------:R-:W-:Y:S01]  /*b2b0*/  FMUL R210, R210, UR34 ;  /* 0x00000022d2d27c20 */ /* 0x000fe20008400000 */
[----:B------:R-:W-:Y:S01]  /*b2c0*/  ISETP.LT.OR P2, PT, R35, 0x9, !P2 ;  /* 0x000000092300780c */ /* 0x000fe20005741670 */
[----:B------:R0:W-:Y:S01]  /*b2d0*/  @!P0 STG.E.U8 desc[UR38][R26.64+0x1], R29 ;  /* 0x0000011d1a008986 */ /* 0x0001e2000c101126 */
[C---:B------:R-:W-:Y:S01]  /*b2e0*/  ISETP.GE.AND P0, PT, R36.reuse, 0x11, PT ;  /* 0x000000112400780c */ /* 0x040fe20003f06270 */
[----:B------:R-:W-:Y:S01]  /*b2f0*/  FMUL R209, R209, UR34 ;  /* 0x00000022d1d17c20 */ /* 0x000fe20008400000 */
[----:B------:R-:W-:Y:S01]  /*b300*/  ISETP.GE.AND P1, PT, R36, 0x12, PT ;  /* 0x000000122400780c */ /* 0x000fe20003f26270 */
[----:B------:R-:W-:Y:S01]  /*b310*/  @!P5 STG.E.U8 desc[UR38][R24.64+0x8], R219 ;  /* 0x000008db1800d986 */ /* 0x000fe2000c101126 */
[C---:B------:R-:W-:Y:S01]  /*b320*/  ISETP.LT.OR P5, PT, R35.reuse, 0x1, !P0 ;  /* 0x000000012300780c */ /* 0x040fe200047a1670 */
[----:B------:R-:W-:Y:S01]  /*b330*/  FMUL R208, R208, UR34 ;  /* 0x00000022d0d07c20 */ /* 0x000fe20008400000 */
[----:B------:R-:W-:Y:S01]  /*b340*/  F2FP.SATFINITE.E4M3.F32.PACK_AB_MERGE_C R217, RZ, R217, RZ ;  /* 0x000000d9ffd9723e */ /* 0x000fe200048070ff */
[----:B------:R1:W-:Y:S01]  /*b350*/  @!P6 STG.E.U8 desc[UR38][R24.64+0x9], R31 ;  /* 0x0000091f1800e986 */ /* 0x0003e2000c101126 */
[----:B------:R-:W-:Y:S01]  /*b360*/  ISETP.LT.OR P6, PT, R35, 0x1, !P1 ;  /* 0x000000012300780c */ /* 0x000fe20004fc1670 */
[----:B------:R-:W-:Y:S01]  /*b370*/  FMUL R207, R207, UR34 ;  /* 0x00000022cfcf7c20 */ /* 0x000fe20008400000 */
[----:B------:R-:W-:Y:S01]  /*b380*/  F2FP.SATFINITE.E4M3.F32.PACK_AB_MERGE_C R215, RZ, R215, RZ ;  /* 0x000000d7ffd7723e */ /* 0x000fe200048070ff */
[----:B------:R-:W-:Y:S01]  /*b390*/  @!P4 STG.E.U8 desc[UR38][R26.64+0x8], R217 ;  /* 0x000008d91a00c986 */ /* 0x000fe2000c101126 */
[----:B0-----:R-:W-:Y:S01]  /*b3a0*/  F2FP.SATFINITE.E4M3.F32.PACK_AB_MERGE_C R29, RZ, R216, RZ ;  /* 0x000000d8ff1d723e */ /* 0x001fe200048070ff */
[----:B------:R-:W-:Y:S01]  /*b3b0*/  FMUL R206, R206, UR34 ;  /* 0x00000022cece7c20 */ /* 0x000fe20008400000 */
[----:B------:R-:W-:Y:S01]  /*b3c0*/  ISETP.GE.AND P4, PT, R36, 0x19, PT ;  /* 0x000000192400780c */ /* 0x000fe20003f86270 */
[----:B------:R-:W-:Y:S01]  /*b3d0*/  FMUL R205, R205, UR34 ;  /* 0x00000022cdcd7c20 */ /* 0x000fe20008400000 */
[C---:B------:R-:W-:Y:S01]  /*b3e0*/  ISETP.LT.OR P0, PT, R35.reuse, 0x9, !P0 ;  /* 0x000000092300780c */ /* 0x040fe20004701670 */
[----:B------:R0:W-:Y:S01]  /*b3f0*/  @!P2 STG.E.U8 desc[UR38][R26.64+0x9], R29 ;  /* 0x0000091d1a00a986 */ /* 0x0001e2000c101126 */
[----:B------:R-:W-:Y:S01]  /*b400*/  ISETP.LT.OR P1, PT, R35, 0x9, !P1 ;  /* 0x000000092300780c */ /* 0x000fe20004f21670 */
[----:B------:R-:W-:Y:S01]  /*b410*/  FMUL R204, R204, UR34 ;  /* 0x00000022cccc7c20 */ /* 0x000fe20008400000 */
[----:B-1----:R-:W-:Y:S01]  /*b420*/  F2FP.SATFINITE.E4M3.F32.PACK_AB_MERGE_C R31, RZ, R214, RZ ;  /* 0x000000d6ff1f723e */ /* 0x002fe200048070ff */
[----:B------:R-:W-:Y:S01]  /*b430*/  @!P5 STG.E.U8 desc[UR38][R24.64+0x10], R215 ;  /* 0x000010d71800d986 */ /* 0x000fe2000c101126 */
[----:B------:R-:W-:Y:S01]  /*b440*/  ISETP.GE.AND P2, PT, R36, 0x1a, PT ;  /* 0x0000001a2400780c */ /* 0x000fe20003f46270 */
[----:B------:R-:W-:Y:S01]  /*b450*/  FMUL R203, R203, UR34 ;  /* 0x00000022cbcb7c20 */ /* 0x000fe20008400000 */
[C---:B------:R-:W-:Y:S01]  /*b460*/  ISETP.LT.OR P5, PT, R35.reuse, 0x1, !P4 ;  /* 0x000000012300780c */ /* 0x040fe200067a1670 */
[----:B------:R1:W-:Y:S01]  /*b470*/  @!P6 STG.E.U8 desc[UR38][R24.64+0x11], R31 ;  /* 0x0000111f1800e986 */ /* 0x0003e2000c101126 */
[----:B------:R-:W-:Y:S01]  /*b480*/  ISETP.LT.OR P6, PT, R35, 0x1, !P2 ;  /* 0x000000012300780c */ /* 0x000fe200057c1670 */
[----:B------:R-:W-:Y:S01]  /*b490*/  FMUL R202, R202, UR34 ;  /* 0x00000022caca7c20 */ /* 0x000fe20008400000 */
[----:B------:R-:W-:Y:S01]  /*b4a0*/  F2FP.SATFINITE.E4M3.F32.PACK_AB_MERGE_C R213, RZ, R213, RZ ;  /* 0x000000d5ffd5723e */ /* 0x000fe200048070ff */
[----:B------:R-:W-:Y:S01]  /*b4b0*/  FMUL R201, R201, UR34 ;  /* 0x00000022c9c97c20 */ /* 0x000fe20008400000 */
[----:B0-----:R-:W-:Y:S01]  /*b4c0*/  F2FP.SATFINITE.E4M3.F32.PACK_AB_MERGE_C R29, RZ, R212, RZ ;  /* 0x000000d4ff1d723e */ /* 0x001fe200048070ff */
[----:B------:R-:W-:Y:S01]  /*b4d0*/  FMUL R200, R200, UR34 ;  /* 0x00000022c8c87c20 */ /* 0x000fe20008400000 */
[----:B------:R-:W-:Y:S01]  /*b4e0*/  F2FP.SATFINITE.E4M3.F32.PACK_AB_MERGE_C R211, RZ, R211, RZ ;  /* 0x000000d3ffd3723e */ /* 0x000fe200048070ff */
[----:B------:R-:W-:Y:S01]  /*b4f0*/  @!P0 STG.E.U8 desc[UR38][R26.64+0x10], R213 ;  /* 0x000010d51a008986 */ /* 0x000fe2000c101126 */
[----:B------:R-:W-:Y:S01]  /*b500*/  ISETP.GE.AND P0, PT, R36, 0x21, PT ;  /* 0x000000212400780c */ /* 0x000fe20003f06270 */
[----:B------:R-:W-:Y:S01]  /*b510*/  FMUL R199, R199, UR34 ;  /* 0x00000022c7c77c20 */ /* 0x000fe20008400000 */
[C---:B------:R-:W-:Y:S01]  /*b520*/  ISETP.LT.OR P4, PT, R35.reuse, 0x9, !P4 ;  /* 0x000000092300780c */ /* 0x040fe20006781670 */
[----:B------:R0:W-:Y:S01]  /*b530*/  @!P1 STG.E.U8 desc[UR38][R26.64+0x11], R29 ;  /* 0x0000111d1a009986 */ /* 0x0001e2000c101126 */
[----:B-1----:R-:W-:Y:S01]  /*b540*/  F2FP.SATFINITE.E4M3.F32.PACK_AB_MERGE_C R31, RZ, R210, RZ ;  /* 0x000000d2ff1f723e */ /* 0x002fe200048070ff */
[----:B------:R-:W-:Y:S01]  /*b550*/  FMUL R198, R198, UR34 ;  /* 0x00000022c6c67c20 */ /* 0x000fe20008400000 */
[----:B------:R-:W-:Y:S01]  /*b560*/  ISETP.LT.OR P2, PT, R35, 0x9, !P2 ;  /* 0x000000092300780c */ /* 0x000fe20005741670 */
        /* <DEDUP_REMOVED lines=219> */
[C---:B------:R-:W-:Y:S01]  /*c320*/  ISETP.LT.OR P1, PT, R35.reuse, 0x9, !P1 ;  /* 0x000000092300780c */ /* 0x040fe20004f21670 */
        /* <DEDUP_REMOVED lines=15> */
[----:B------:R-:W-:Y:S01]  /*c420*/  ISETP.LT.OR P4, PT, R35, 0x9, !P4 ;  /* 0x000000092300780c */ /* 0x000fe20006781670 */
        /* <DEDUP_REMOVED lines=51> */
[----:B------:R-:W-:-:S02]  /*c760*/  F2FP.SATFINITE.E4M3.F32.PACK_AB_MERGE_C R153, RZ, R153, RZ ;  /* 0x00000099ff99723e */ /* 0x000fc400048070ff */
[----:B0-----:R-:W-:Y:S02]  /*c770*/  F2FP.SATFINITE.E4M3.F32.PACK_AB_MERGE_C R29, RZ, R152, RZ ;  /* 0x00000098ff1d723e */ /* 0x001fe400048070ff */
[----:B------:R-:W-:Y:S01]  /*c780*/  F2FP.SATFINITE.E4M3.F32.PACK_AB_MERGE_C R151, RZ, R151, RZ ;  /* 0x00000097ff97723e */ /* 0x000fe200048070ff */
[----:B------:R-:W-:Y:S01]  /*c790*/  @!P4 STG.E.U8 desc[UR38][R26.64+0x88], R153 ;  /* 0x000088991a00c986 */ /* 0x000fe2000c101126 */
[C---:B------:R-:W-:Y:S02]  /*c7a0*/  ISETP.LT.OR P0, PT, R35.reuse, 0x9, !P0 ;  /* 0x000000092300780c */ /* 0x040fe40004701670 */
[----:B------:R-:W-:Y:S01]  /*c7b0*/  ISETP.LT.OR P5, PT, R35, 0x9, !P5 ;  /* 0x000000092300780c */ /* 0x000fe20006fa1670 */
[----:B------:R0:W-:Y:S01]  /*c7c0*/  @!P2 STG.E.U8 desc[UR38][R26.64+0x89], R29 ;  /* 0x0000891d1a00a986 */ /* 0x0001e2000c101126 */
[----:B-1----:R-:W-:Y:S02]  /*c7d0*/  F2FP.SATFINITE.E4M3.F32.PACK_AB_MERGE_C R31, RZ, R150, RZ ;  /* 0x00000096ff1f723e */ /* 0x002fe400048070ff */
[----:B------:R-:W-:Y:S01]  /*c7e0*/  F2FP.SATFINITE.E4M3.F32.PACK_AB_MERGE_C R149, RZ, R149, RZ ;  /* 0x00000095ff95723e */ /* 0x000fe200048070ff */
[----:B------:R-:W-:Y:S01]  /*c7f0*/  @!P1 STG.E.U8 desc[UR38][R24.64+0x90], R151 ;  /* 0x0000909718009986 */ /* 0x000fe2000c101126 */
[----:B------:R-:W-:-:S02]  /*c800*/  ISETP.GE.AND P1, PT, R36, 0x9a, PT ;  /* 0x0000009a2400780c */ /* 0x000fc40003f26270 */
[----:B------:R-:W-:Y:S01]  /*c810*/  F2FP.SATFINITE.E4M3.F32.PACK_AB_MERGE_C R147, RZ, R147, RZ ;  /* 0x00000093ff93723e */ /* 0x000fe200048070ff */
[----:B------:R1:W-:Y:S01]  /*c820*/  @!P6 STG.E.U8 desc[UR38][R24.64+0x91], R31 ;  /* 0x0000911f1800e986 */ /* 0x0003e2000c101126 */
[----:B------:R-:W-:Y:S02]  /*c830*/  ISETP.GE.AND P6, PT, R36, 0x99, PT ;  /* 0x000000992400780c */ /* 0x000fe40003fc6270 */
[C---:B------:R-:W-:Y:S01]  /*c840*/  ISETP.LT.OR P4, PT, R35.reuse, 0x1, !P1 ;  /* 0x000000012300780c */ /* 0x040fe20004f81670 */
[----:B------:R-:W-:Y:S01]  /*c850*/  @!P0 STG.E.U8 desc[UR38][R26.64+0x90], R149 ;  /* 0x000090951a008986 */ /* 0x000fe2000c101126 */
[C---:B------:R-:W-:Y:S02]  /*c860*/  ISETP.LT.OR P2, PT, R35.reuse, 0x1, !P6 ;  /* 0x000000012300780c */ /* 0x040fe40007741670 */
[----:B0-----:R-:W-:Y:S02]  /*c870*/  F2FP.SATFINITE.E4M3.F32.PACK_AB_MERGE_C R29, RZ, R148, RZ ;  /* 0x00000094ff1d723e */ /* 0x001fe400048070ff */
[----:B------:R-:W-:-:S02]  /*c880*/  ISETP.LT.OR P0, PT, R35, 0x9, !P6 ;  /* 0x000000092300780c */ /* 0x000fc40007701670 */
[----:B------:R-:W-:Y:S01]  /*c890*/  ISETP.LT.OR P1, PT, R35, 0x9, !P1 ;  /* 0x000000092300780c */ /* 0x000fe20004f21670 */
[----:B------:R0:W-:Y:S01]  /*c8a0*/  @!P5 STG.E.U8 desc[UR38][R26.64+0x91], R29 ;  /* 0x0000911d1a00d986 */ /* 0x0001e2000c101126 */
[----:B-1----:R-:W-:Y:S02]  /*c8b0*/  F2FP.SATFINITE.E4M3.F32.PACK_AB_MERGE_C R31, RZ, R146, RZ ;  /* 0x00000092ff1f723e */ /* 0x002fe400048070ff */
[----:B------:R-:W-:Y:S02]  /*c8c0*/  F2FP.SATFINITE.E4M3.F32.PACK_AB_MERGE_C R145, RZ, R145, RZ ;  /* 0x00000091ff91723e */ /* 0x000fe400048070ff */
[----:B------:R-:W-:Y:S01]  /*c8d0*/  F2FP.SATFINITE.E4M3.F32.PACK_AB_MERGE_C R143, RZ, R143, RZ ;  /* 0x0000008fff8f723e */ /* 0x000fe200048070ff */
[----:B------:R-:W-:Y:S01]  /*c8e0*/  @!P2 STG.E.U8 desc[UR38][R24.64+0x98], R147 ;  /* 0x000098931800a986 */ /* 0x000fe2000c101126 */
[C---:B------:R-:W-:Y:S02]  /*c8f0*/  ISETP.GE.AND P2, PT, R36.reuse, 0xa2, PT ;  /* 0x000000a22400780c */ /* 0x040fe40003f46270 */
[----:B------:R-:W-:Y:S01]  /*c900*/  F2FP.SATFINITE.E4M3.F32.PACK_AB_MERGE_C R141, RZ, R141, RZ ;  /* 0x0000008dff8d723e */ /* 0x000fe200048070ff */
[----:B------:R1:W-:Y:S01]  /*c910*/  @!P4 STG.E.U8 desc[UR38][R24.64+0x99], R31 ;  /* 0x0000991f1800c986 */ /* 0x0003e2000c101126 */
[----:B------:R-:W-:-:S02]  /*c920*/  ISETP.GE.AND P4, PT, R36, 0xa1, PT ;  /* 0x000000a12400780c */ /* 0x000fc40003f86270 */
[C---:B------:R-:W-:Y:S01]  /*c930*/  ISETP.LT.OR P6, PT, R35.reuse, 0x1, !P2 ;  /* 0x000000012300780c */ /* 0x040fe200057c1670 */
[----:B------:R-:W-:Y:S01]  /*c940*/  @!P0 STG.E.U8 desc[UR38][R26.64+0x98], R145 ;  /* 0x000098911a008986 */ /* 0x000fe2000c101126 */
[C---:B------:R-:W-:Y:S02]  /*c950*/  ISETP.LT.OR P5, PT, R35.reuse, 0x1, !P4 ;  /* 0x000000012300780c */ /* 0x040fe400067a1670 */
[----:B------:R-:W-:Y:S02]  /*c960*/  ISETP.LT.OR P4, PT, R35, 0x9, !P4 ;  /* 0x000000092300780c */ /* 0x000fe40006781670 */
[----:B0-----:R-:W-:Y:S02]  /*c970*/  F2FP.SATFINITE.E4M3.F32.PACK_AB_MERGE_C R29, RZ, R144, RZ ;  /* 0x00000090ff1d723e */ /* 0x001fe400048070ff */
[C---:B------:R-:W-:Y:S02]  /*c980*/  ISETP.GE.AND P0, PT, R36.reuse, 0xaa, PT ;  /* 0x000000aa2400780c */ /* 0x040fe40003f06270 */
[----:B-1----:R-:W-:Y:S01]  /*c990*/  F2FP.SATFINITE.E4M3.F32.PACK_AB_MERGE_C R31, RZ, R142, RZ ;  /* 0x0000008eff1f723e */ /* 0x002fe200048070ff */
[----:B------:R0:W-:Y:S01]  /*c9a0*/  @!P1 STG.E.U8 desc[UR38][R26.64+0x99], R29 ;  /* 0x0000991d1a009986 */ /* 0x0001e2000c101126 */
[----:B------:R-:W-:-:S02]  /*c9b0*/  ISETP.GE.AND P1, PT, R36, 0xa9, PT ;  /* 0x000000a92400780c */ /* 0x000fc40003f26270 */
[C---:B------:R-:W-:Y:S01]  /*c9c0*/  ISETP.LT.OR P2, PT, R35.reuse, 0x9, !P2 ;  /* 0x000000092300780c */ /* 0x040fe20005741670 */
[----:B------:R-:W-:Y:S01]  /*c9d0*/  @!P5 STG.E.U8 desc[UR38][R24.64+0xa0], R143 ;  /* 0x0000a08f1800d986 */ /* 0x000fe2000c101126 */
[C---:B------:R-:W-:Y:S02]  /*c9e0*/  ISETP.LT.OR P5, PT, R35.reuse, 0x1, !P0 ;  /* 0x000000012300780c */ /* 0x040fe400047a1670 */
[----:B------:R-:W-:Y:S01]  /*c9f0*/  F2FP.SATFINITE.E4M3.F32.PACK_AB_MERGE_C R139, RZ, R139, RZ ;  /* 0x0000008bff8b723e */ /* 0x000fe200048070ff */
[----:B------:R1:W-:Y:S01]  /*ca00*/  @!P6 STG.E.U8 desc[UR38][R24.64+0xa1], R31 ;  /* 0x0000a11f1800e986 */ /* 0x0003e2000c101126 */
[----:B------:R-:W-:Y:S02]  /*ca10*/  F2FP.SATFINITE.E4M3.F32.PACK_AB_MERGE_C R137, RZ, R137, RZ ;  /* 0x00000089ff89723e */ /* 0x000fe400048070ff */
[C---:B------:R-:W-:Y:S01]  /*ca20*/  ISETP.LT.OR P0, PT, R35.reuse, 0x9, !P0 ;  /* 0x000000092300780c */ /* 0x040fe20004701670 */
[----:B------:R-:W-:Y:S01]  /*ca30*/  @!P4 STG.E.U8 desc[UR38][R26.64+0xa0], R141 ;  /* 0x0000a08d1a00c986 */ /* 0x000fe2000c101126 */
[----:B------:R-:W-:-:S02]  /*ca40*/  ISETP.LT.OR P4, PT, R35, 0x1, !P1 ;  /* 0x000000012300780c */ /* 0x000fc40004f81670 */
[C---:B------:R-:W-:Y:S02]  /*ca50*/  ISETP.LT.OR P1, PT, R35.reuse, 0x9, !P1 ;  /* 0x000000092300780c */ /* 0x040fe40004f21670 */
[----:B0-----:R-:W-:Y:S02]  /*ca60*/  F2FP.SATFINITE.E4M3.F32.PACK_AB_MERGE_C R29, RZ, R140, RZ ;  /* 0x0000008cff1d723e */ /* 0x001fe400048070ff */
[----:B------:R-:W-:Y:S02]  /*ca70*/  F2FP.SATFINITE.E4M3.F32.PACK_AB_MERGE_C R33, RZ, R136, RZ ;  /* 0x00000088ff21723e */ /* 0x000fe400048070ff */
[----:B-1----:R-:W-:Y:S01]  /*ca80*/  F2FP.SATFINITE.E4M3.F32.PACK_AB_MERGE_C R31, RZ, R138, RZ ;  /* 0x0000008aff1f723e */ /* 0x002fe200048070ff */
[----:B------:R0:W-:Y:S01]  /*ca90*/  @!P2 STG.E.U8 desc[UR38][R26.64+0xa1], R29 ;  /* 0x0000a11d1a00a986 */ /* 0x0001e2000c101126 */
[----:B------:R-:W-:Y:S02]  /*caa0*/  ISETP.GE.AND P2, PT, R36, 0xb1, PT ;  /* 0x000000b12400780c */ /* 0x000fe40003f46270 */
[----:B------:R-:W-:Y:S01]  /*cab0*/  F2FP.SATFINITE.E4M3.F32.PACK_AB_MERGE_C R23, RZ, R23, RZ ;  /* 0x00000017ff17723e */ /* 0x000fe200048070ff */
[----:B------:R-:W-:Y:S01]  /*cac0*/  @!P4 STG.E.U8 desc[UR38][R24.64+0xa8], R139 ;  /* 0x0000a88b1800c986 */ /* 0x000fe2000c101126 */
[----:B------:R-:W-:-:S02]  /*cad0*/  ISETP.LT.OR P4, PT, R35, 0x1, !P2 ;  /* 0x000000012300780c */ /* 0x000fc40005781670 */
[C---:B------:R-:W-:Y:S01]  /*cae0*/  ISETP.LT.OR P2, PT, R35.reuse, 0x9, !P2 ;  /* 0x000000092300780c */ /* 0x040fe20005741670 */
[----:B------:R1:W-:Y:S01]  /*caf0*/  @!P5 STG.E.U8 desc[UR38][R24.64+0xa9], R31 ;  /* 0x0000a91f1800d986 */ /* 0x0003e2000c101126 */
[----:B------:R-:W-:Y:S02]  /*cb00*/  F2FP.SATFINITE.E4M3.F32.PACK_AB_MERGE_C R21, RZ, R21, RZ ;  /* 0x00000015ff15723e */ /* 0x000fe400048070ff */
[----:B------:R-:W-:Y:S01]  /*cb10*/  F2FP.SATFINITE.E4M3.F32.PACK_AB_MERGE_C R19, RZ, R19, RZ ;  /* 0x00000013ff13723e */ /* 0x000fe200048070ff */
[----:B------:R-:W-:Y:S01]  /*cb20*/  @!P1 STG.E.U8 desc[UR38][R26.64+0xa8], R137 ;  /* 0x0000a8891a009986 */ /* 0x000fe2000c101126 */
[----:B------:R-:W-:Y:S02]  /*cb30*/  ISETP.GE.AND P1, PT, R36, 0xb2, PT ;  /* 0x000000b22400780c */ /* 0x000fe40003f26270 */
[----:B0-----:R-:W-:Y:S01]  /*cb40*/  F2FP.SATFINITE.E4M3.F32.PACK_AB_MERGE_C R29, RZ, R22, RZ ;  /* 0x00000016ff1d723e */ /* 0x001fe200048070ff */
[----:B------:R-:W-:Y:S01]  /*cb50*/  @!P0 STG.E.U8 desc[UR38][R26.64+0xa9], R33 ;  /* 0x0000a9211a008986 */ /* 0x000fe2000c101126 */
[----:B------:R-:W-:-:S02]  /*cb60*/  ISETP.LT.OR P5, PT, R35, 0x1, !P1 ;  /* 0x000000012300780c */ /* 0x000fc40004fa1670 */
[C---:B------:R-:W-:Y:S01]  /*cb70*/  ISETP.GE.AND P0, PT, R36.reuse, 0xb9, PT ;  /* 0x000000b92400780c */ /* 0x040fe20003f06270 */
[----:B------:R0:W-:Y:S01]  /*cb80*/  @!P4 STG.E.U8 desc[UR38][R24.64+0xb0], R23 ;  /* 0x0000b0171800c986 */ /* 0x0001e2000c101126 */
[----:B------:R-:W-:Y:S02]  /*cb90*/  ISETP.GE.AND P4, PT, R36, 0xba, PT ;  /* 0x000000ba2400780c */ /* 0x000fe40003f86270 */
[C---:B------:R-:W-:Y:S02]  /*cba0*/  ISETP.LT.OR P1, PT, R35.reuse, 0x9, !P1 ;  /* 0x000000092300780c */ /* 0x040fe40004f21670 */
[C---:B------:R-:W-:Y:S02]  /*cbb0*/  ISETP.LT.OR P6, PT, R35.reuse, 0x1, !P0 ;  /* 0x000000012300780c */ /* 0x040fe400047c1670 */
[----:B-1----:R-:W-:Y:S02]  /*cbc0*/  F2FP.SATFINITE.E4M3.F32.PACK_AB_MERGE_C R31, RZ, R20, RZ ;  /* 0x00000014ff1f723e */ /* 0x002fe400048070ff */
[C---:B------:R-:W-:Y:S01]  /*cbd0*/  ISETP.LT.OR P0, PT, R35.reuse, 0x9, !P0 ;  /* 0x000000092300780c */ /* 0x040fe20004701670 */
[----:B------:R-:W-:Y:S01]  /*cbe0*/  @!P5 STG.E.U8 desc[UR38][R24.64+0xb1], R29 ;  /* 0x0000b11d1800d986 */ /* 0x000fe2000c101126 */
[----:B------:R-:W-:-:S02]  /*cbf0*/  ISETP.LT.OR P5, PT, R35, 0x9, !P4 ;  /* 0x000000092300780c */ /* 0x000fc400067a1670 */
[----:B0-----:R-:W-:Y:S01]  /*cc00*/  F2FP.SATFINITE.E4M3.F32.PACK_AB_MERGE_C R23, RZ, R18, RZ ;  /* 0x00000012ff17723e */ /* 0x001fe200048070ff */
[----:B------:R0:W-:Y:S01]  /*cc10*/  @!P2 STG.E.U8 desc[UR38][R26.64+0xb0], R21 ;  /* 0x0000b0151a00a986 */ /* 0x0001e2000c101126 */
[C---:B------:R-:W-:Y:S02]  /*cc20*/  ISETP.LT.OR P2, PT, R35.reuse, 0x1, !P4 ;  /* 0x000000012300780c */ /* 0x040fe40006741670 */
[C---:B------:R-:W-:Y:S01]  /*cc30*/  ISETP.GE.AND P4, PT, R36.reuse, 0xc2, PT ;  /* 0x000000c22400780c */ /* 0x040fe20003f86270 */
[----:B------:R-:W-:Y:S01]  /*cc40*/  @!P1 STG.E.U8 desc[UR38][R26.64+0xb1], R31 ;  /* 0x0000b11f1a009986 */ /* 0x000fe2000c101126 */
[----:B------:R-:W-:Y:S02]  /*cc50*/  ISETP.GE.AND P1, PT, R36, 0xc1, PT ;  /* 0x000000c12400780c */ /* 0x000fe40003f26270 */
[----:B------:R-:W-:Y:S01]  /*cc60*/  F2FP.SATFINITE.E4M3.F32.PACK_AB_MERGE_C R17, RZ, R17, RZ ;  /* 0x00000011ff11723e */ /* 0x000fe200048070ff */
[----:B------:R1:W-:Y:S01]  /*cc70*/  @!P6 STG.E.U8 desc[UR38][R24.64+0xb8], R19 ;  /* 0x0000b8131800e986 */ /* 0x0003e2000c101126 */
[----:B------:R-:W-:-:S02]  /*cc80*/  ISETP.LT.OR P6, PT, R35, 0x1, !P1 ;  /* 0x000000012300780c */ /* 0x000fc40004fc1670 */
[----:B------:R-:W-:Y:S02]  /*cc90*/  F2FP.SATFINITE.E4M3.F32.PACK_AB_MERGE_C R15, RZ, R15, RZ ;  /* 0x0000000fff0f723e */ /* 0x000fe400048070ff */
[----:B0-----:R-:W-:Y:S01]  /*cca0*/  F2FP.SATFINITE.E4M3.F32.PACK_AB_MERGE_C R21, RZ, R14, RZ ;  /* 0x0000000eff15723e */ /* 0x001fe200048070ff */
[----:B------:R-:W-:Y:S01]  /*ccb0*/  @!P2 STG.E.U8 desc[UR38][R24.64+0xb9], R23 ;  /* 0x0000b9171800a986 */ /* 0x000fe2000c101126 */
[C---:B------:R-:W-:Y:S02]  /*ccc0*/  ISETP.LT.OR P2, PT, R35.reuse, 0x1, !P4 ;  /* 0x000000012300780c */ /* 0x040fe40006741670 */
[----:B------:R-:W-:Y:S01]  /*ccd0*/  ISETP.LT.OR P1, PT, R35, 0x9, !P1 ;  /* 0x000000092300780c */ /* 0x000fe20004f21670 */
[----:B------:R0:W-:Y:S01]  /*cce0*/  @!P0 STG.E.U8 desc[UR38][R26.64+0xb8], R17 ;  /* 0x0000b8111a008986 */ /* 0x0001e2000c101126 */
[----:B------:R-:W-:Y:S02]  /*ccf0*/  ISETP.GE.AND P0, PT, R36, 0xc9, PT ;  /* 0x000000c92400780c */ /* 0x000fe40003f06270 */
[----:B-1----:R-:W-:-:S02]  /*cd00*/  F2FP.SATFINITE.E4M3.F32.PACK_AB_MERGE_C R19, RZ, R16, RZ ;  /* 0x00000010ff13723e */ /* 0x002fc400048070ff */
[----:B------:R-:W-:Y:S02]  /*cd10*/  F2FP.SATFINITE.E4M3.F32.PACK_AB_MERGE_C R13, RZ, R13, RZ ;  /* 0x0000000dff0d723e */ /* 0x000fe400048070ff */
[----:B------:R-:W-:Y:S01]  /*cd20*/  F2FP.SATFINITE.E4M3.F32.PACK_AB_MERGE_C R11, RZ, R11, RZ ;  /* 0x0000000bff0b723e */ /* 0x000fe200048070ff */
[----:B------:R-:W-:Y:S01]  /*cd30*/  @!P5 STG.E.U8 desc[UR38][R26.64+0xb9], R19 ;  /* 0x0000b9131a00d986 */ /* 0x000fe2000c101126 */
[C---:B------:R-:W-:Y:S02]  /*cd40*/  ISETP.LT.OR P5, PT, R35.reuse, 0x9, !P4 ;  /* 0x000000092300780c */ /* 0x040fe400067a1670 */
[----:B------:R-:W-:Y:S01]  /*cd50*/  ISETP.GE.AND P4, PT, R36, 0xca, PT ;  /* 0x000000ca2400780c */ /* 0x000fe20003f86270 */
[----:B------:R-:W-:Y:S01]  /*cd60*/  @!P2 STG.E.U8 desc[UR38][R24.64+0xc1], R21 ;  /* 0x0000c1151800a986 */ /* 0x000fe2000c101126 */
[----:B0-----:R-:W-:Y:S02]  /*cd70*/  F2FP.SATFINITE.E4M3.F32.PACK_AB_MERGE_C R17, RZ, R10, RZ ;  /* 0x0000000aff11723e */ /* 0x001fe400048070ff */
[C---:B------:R-:W-:Y:S01]  /*cd80*/  ISETP.LT.OR P2, PT, R35.reuse, 0x1, !P4 ;  /* 0x000000012300780c */ /* 0x040fe20006741670 */
[----:B------:R0:W-:Y:S01]  /*cd90*/  @!P6 STG.E.U8 desc[UR38][R24.64+0xc0], R15 ;  /* 0x0000c00f1800e986 */ /* 0x0001e2000c101126 */
[----:B------:R-:W-:-:S02]  /*cda0*/  ISETP.LT.OR P6, PT, R35, 0x1, !P0 ;  /* 0x000000012300780c */ /* 0x000fc400047c1670 */
[C---:B------:R-:W-:Y:S01]  /*cdb0*/  ISETP.LT.OR P0, PT, R35.reuse, 0x9, !P0 ;  /* 0x000000092300780c */ /* 0x040fe20004701670 */
[----:B------:R1:W-:Y:S01]  /*cdc0*/  @!P1 STG.E.U8 desc[UR38][R26.64+0xc0], R13 ;  /* 0x0000c00d1a009986 */ /* 0x0003e2000c101126 */
[----:B------:R-:W-:Y:S02]  /*cdd0*/  ISETP.LT.OR P1, PT, R35, 0x9, !P4 ;  /* 0x000000092300780c */ /* 0x000fe40006721670 */
[----:B------:R-:W-:Y:S02]  /*cde0*/  ISETP.GE.AND P4, PT, R36, 0xd2, PT ;  /* 0x000000d22400780c */ /* 0x000fe40003f86270 */
[----:B------:R-:W-:Y:S02]  /*cdf0*/  F2FP.SATFINITE.E4M3.F32.PACK_AB_MERGE_C R9, RZ, R9, RZ ;  /* 0x00000009ff09723e */ /* 0x000fe400048070ff */
[----:B------:R-:W-:Y:S02]  /*ce00*/  F2FP.SATFINITE.E4M3.F32.PACK_AB_MERGE_C R7, RZ, R7, RZ ;  /* 0x00000007ff07723e */ /* 0x000fe400048070ff */
[----:B0-----:R-:W-:-:S02]  /*ce10*/  F2FP.SATFINITE.E4M3.F32.PACK_AB_MERGE_C R15, RZ, R12, RZ ;  /* 0x0000000cff0f723e */ /* 0x001fc400048070ff */
[----:B------:R-:W-:Y:S02]  /*ce20*/  F2FP.SATFINITE.E4M3.F32.PACK_AB_MERGE_C R5, RZ, R5, RZ ;  /* 0x00000005ff05723e */ /* 0x000fe400048070ff */
[----:B-1----:R-:W-:Y:S01]  /*ce30*/  F2FP.SATFINITE.E4M3.F32.PACK_AB_MERGE_C R13, RZ, R8, RZ ;  /* 0x00000008ff0d723e */ /* 0x002fe200048070ff */
[----:B------:R-:W-:Y:S01]  /*ce40*/  @!P5 STG.E.U8 desc[UR38][R26.64+0xc1], R15 ;  /* 0x0000c10f1a00d986 */ /* 0x000fe2000c101126 */
[----:B------:R-:W-:-:S03]  /*ce50*/  F2FP.SATFINITE.E4M3.F32.PACK_AB_MERGE_C R3, RZ, R3, RZ ;  /* 0x00000003ff03723e */ /* 0x000fc600048070ff */
[----:B------:R-:W-:Y:S01]  /*ce60*/  @!P2 STG.E.U8 desc[UR38][R24.64+0xc9], R17 ;  /* 0x0000c9111800a986 */ /* 0x000fe2000c101126 */
[----:B------:R-:W-:-:S03]  /*ce70*/  ISETP.GE.AND P2, PT, R36, 0xd1, PT ;  /* 0x000000d12400780c */ /* 0x000fc60003f46270 */
[----:B------:R0:W-:Y:S01]  /*ce80*/  @!P6 STG.E.U8 desc[UR38][R24.64+0xc8], R11 ;  /* 0x0000c80b1800e986 */ /* 0x0001e2000c101126 */
[C---:B------:R-:W-:Y:S02]  /*ce90*/  ISETP.LT.OR P5, PT, R35.reuse, 0x1, !P2 ;  /* 0x000000012300780c */ /* 0x040fe400057a1670 */
[C---:B------:R-:W-:Y:S01]  /*cea0*/  ISETP.LT.OR P6, PT, R35.reuse, 0x1, !P4 ;  /* 0x000000012300780c */ /* 0x040fe200067c1670 */
[----:B------:R1:W-:Y:S01]  /*ceb0*/  @!P0 STG.E.U8 desc[UR38][R26.64+0xc8], R9 ;  /* 0x0000c8091a008986 */ /* 0x0003e2000c101126 */
[C---:B------:R-:W-:Y:S02]  /*cec0*/  ISETP.LT.OR P0, PT, R35.reuse, 0x9, !P2 ;  /* 0x000000092300780c */ /* 0x040fe40005701670 */
[C---:B------:R-:W-:Y:S01]  /*ced0*/  ISETP.GE.AND P2, PT, R36.reuse, 0xd9, PT ;  /* 0x000000d92400780c */ /* 0x040fe20003f46270 */
[----:B------:R2:W-:Y:S01]  /*cee0*/  @!P1 STG.E.U8 desc[UR38][R26.64+0xc9], R13 ;  /* 0x0000c90d1a009986 */ /* 0x0005e2000c101126 */
[----:B------:R-:W-:Y:S02]  /*cef0*/  ISETP.GE.AND P1, PT, R36, 0xda, PT ;  /* 0x000000da2400780c */ /* 0x000fe40003f26270 */
[----:B------:R-:W-:-:S02]  /*cf00*/  ISETP.LT.OR P4, PT, R35, 0x9, !P4 ;  /* 0x000000092300780c */ /* 0x000fc40006781670 */
[----:B0-----:R-:W-:Y:S01]  /*cf10*/  F2FP.SATFINITE.E4M3.F32.PACK_AB_MERGE_C R11, RZ, R6, RZ ;  /* 0x00000006ff0b723e */ /* 0x001fe200048070ff */
[----:B------:R0:W-:Y:S01]  /*cf20*/  @!P5 STG.E.U8 desc[UR38][R24.64+0xd0], R7 ;  /* 0x0000d0071800d986 */ /* 0x0001e2000c101126 */
[C---:B------:R-:W-:Y:S02]  /*cf30*/  ISETP.LT.OR P5, PT, R35.reuse, 0x1, !P2 ;  /* 0x000000012300780c */ /* 0x040fe400057a1670 */
[C---:B------:R-:W-:Y:S01]  /*cf40*/  ISETP.LT.OR P2, PT, R35.reuse, 0x9, !P2 ;  /* 0x000000092300780c */ /* 0x040fe20005741670 */
[----:B------:R3:W-:Y:S01]  /*cf50*/  @!P6 STG.E.U8 desc[UR38][R24.64+0xd1], R11 ;  /* 0x0000d10b1800e986 */ /* 0x0007e2000c101126 */
[C---:B------:R-:W-:Y:S02]  /*cf60*/  ISETP.LT.OR P6, PT, R35.reuse, 0x1, !P1 ;  /* 0x000000012300780c */ /* 0x040fe40004fc1670 */
[----:B------:R-:W-:Y:S01]  /*cf70*/  ISETP.LT.OR P1, PT, R35, 0x9, !P1 ;  /* 0x000000092300780c */ /* 0x000fe20004f21670 */
[----:B------:R4:W-:Y:S01]  /*cf80*/  @!P0 STG.E.U8 desc[UR38][R26.64+0xd0], R5 ;  /* 0x0000d0051a008986 */ /* 0x0009e2000c101126 */
[----:B-1----:R-:W-:-:S02]  /*cf90*/  F2FP.SATFINITE.E4M3.F32.PACK_AB_MERGE_C R9, RZ, R2, RZ ;  /* 0x00000002ff09723e */ /* 0x002fc400048070ff */
[----:B--2---:R-:W-:Y:S02]  /*cfa0*/  F2FP.SATFINITE.E4M3.F32.PACK_AB_MERGE_C R13, RZ, R224, RZ ;  /* 0x000000e0ff0d723e */ /* 0x004fe400048070ff */
[----:B0-----:R-:W-:Y:S02]  /*cfb0*/  F2FP.SATFINITE.E4M3.F32.PACK_AB_MERGE_C R7, RZ, R4, RZ ;  /* 0x00000004ff07723e */ /* 0x001fe400048070ff */
[----:B---3--:R-:W-:-:S03]  /*cfc0*/  F2FP.SATFINITE.E4M3.F32.PACK_AB_MERGE_C R11, RZ, R0, RZ ;  /* 0x00000000ff0b723e */ /* 0x008fc600048070ff */
[----:B------:R4:W-:Y:S04]  /*cfd0*/  @!P4 STG.E.U8 desc[UR38][R26.64+0xd1], R7 ;  /* 0x0000d1071a00c986 */ /* 0x0009e8000c101126 */
[----:B------:R4:W-:Y:S04]  /*cfe0*/  @!P6 STG.E.U8 desc[UR38][R24.64+0xd9], R9 ;  /* 0x0000d9091800e986 */ /* 0x0009e8000c101126 */
[----:B------:R4:W-:Y:S04]  /*cff0*/  @!P5 STG.E.U8 desc[UR38][R24.64+0xd8], R3 ;  /* 0x0000d8031800d986 */ /* 0x0009e8000c101126 */
[----:B------:R4:W-:Y:S04]  /*d000*/  @!P2 STG.E.U8 desc[UR38][R26.64+0xd8], R11 ;  /* 0x0000d80b1a00a986 */ /* 0x0009e8000c101126 */
[----:B------:R4:W-:Y:S02]  /*d010*/  @!P1 STG.E.U8 desc[UR38][R26.64+0xd9], R13 ;  /* 0x0000d90d1a009986 */ /* 0x0009e4000c101126 */
.L_x_263:
[----:B------:R-:W-:Y:S05]  /*d020*/  BSYNC B0 ;  /* 0x0000000000007941 */ /* 0x000fea0003800000 */
.L_x_37:
[----:B0---4-:R-:W4:Y:S04]  /*d030*/  LDL.LU R3, [R1+0x8] ;  /* 0x0000080001037983 */ /* 0x011f280000300800 */
[----:B------:R-:W4:Y:S01]  /*d040*/  LDL.LU R2, [R1+0xc] ;  /* 0x00000c0001027983 */ /* 0x000f220000300800 */
[----:B------:R-:W-:Y:S01]  /*d050*/  ULDC UR8, c[0x0][0xc] ;  /* 0x0000030000087ab9 */ /* 0x000fe20000000800 */
[----:B------:R-:W-:Y:S01]  /*d060*/  ULDC UR9, c[0x0][0x10] ;  /* 0x0000040000097ab9 */ /* 0x000fe20000000800 */
[----:B------:R-:W4:Y:S01]  /*d070*/  LDC R5, c[0x0][0x14] ;  /* 0x00000500ff057b82 */ /* 0x000f220000000800 */
[----:B------:R-:W-:Y:S01]  /*d080*/  UIMAD.WIDE.U32 UR8, UR8, UR9, URZ ;  /* 0x00000009080872a5 */ /* 0x000fe2000f8e003f */
[----:B-----5:R-:W-:Y:S01]  /*d090*/  PRMT R0, RZ, 0x7610, R0 ;  /* 0x00007610ff007816 */ /* 0x020fe20000000000 */
[----:B------:R-:W-:-:S04]  /*d0a0*/  UMOV UR35, 0xffffffff ;  /* 0xffffffff00237882 */ /* 0x000fc80000000000 */
[----:B----4-:R-:W-:-:S04]  /*d0b0*/  IMAD.WIDE.U32 R2, R5, UR8, R2 ;  /* 0x0000000805027c25 */ /* 0x010fc8000f8e0002 */
[----:B------:R-:W-:Y:S01]  /*d0c0*/  IMAD R5, R5, UR9, RZ ;  /* 0x0000000905057c24 */ /* 0x000fe2000f8e02ff */
[----:B------:R-:W-:Y:S01]  /*d0d0*/  ULDC.64 UR8, c[0x0][0x650] ;  /* 0x0001940000087ab9 */ /* 0x000fe20000000a00 */
[----:B------:R-:W-:Y:S01]  /*d0e0*/  IMAD.MOV.U32 R19, RZ, RZ, R2 ;  /* 0x000000ffff137224 */ /* 0x000fe200078e0002 */
[----:B------:R-:W-:Y:S01]  /*d0f0*/  ISETP.GE.U32.AND P0, PT, R2, UR8, PT ;  /* 0x0000000802007c0c */ /* 0x000fe2000bf06070 */
[----:B------:R-:W-:Y:S02]  /*d100*/  IMAD.IADD R22, R3, 0x1, R5 ;  /* 0x0000000103167824 */ /* 0x000fe400078e0205 */
[----:B------:R-:W-:-:S03]  /*d110*/  IMAD.MOV.U32 R2, RZ, RZ, -0x1 ;  /* 0xffffffffff027424 */ /* 0x000fc600078e00ff */
[----:B------:R0:W-:Y:S01]  /*d120*/  STL [R1+0x8], R22 ;  /* 0x0000081601007387 */ /* 0x0001e20000100800 */
[----:B------:R-:W-:-:S03]  /*d130*/  ISETP.GE.U32.AND.EX P0, PT, R22, UR9, PT, P0 ;  /* 0x0000000916007c0c */ /* 0x000fc6000bf06100 */
[----:B------:R0:W-:Y:S04]  /*d140*/  STL [R1+0xc], R19 ;  /* 0x00000c1301007387 */ /* 0x0001e80000100800 */
[----:B------:R0:W-:Y:S06]  /*d150*/  STL [R1+0x10], R2 ;  /* 0x0000100201007387 */ /* 0x0001ec0000100800 */
[----:B------:R-:W-:Y:S05]  /*d160*/  @P0 BRA `(.L_x_264) ;  /* 0x00000004006c0947 */ /* 0x000fea0003800000 */
[----:B------:R-:W4:Y:S01]  /*d170*/  S2R R14, SR_CTAID.X ;  /* 0x00000000000e7919 */ /* 0x000f220000002500 */
[----:B------:R-:W5:Y:S01]  /*d180*/  LDC.64 R8, c[0x0][0x628] ;  /* 0x00018a00ff087b82 */ /* 0x000f620000000a00 */
[----:B------:R-:W-:Y:S01]  /*d190*/  ULDC UR5, c[0x0][0x150] ;  /* 0x0000540000057ab9 */ /* 0x000fe20000000800 */
[----:B------:R-:W-:Y:S01]  /*d1a0*/  IMAD.MOV.U32 R6, RZ, RZ, R19 ;  /* 0x000000ffff067224 */ /* 0x000fe200078e0013 */
[----:B------:R-:W0:Y:S01]  /*d1b0*/  S2R R16, SR_CTAID.Y ;  /* 0x0000000000107919 */ /* 0x000e220000002600 */
[----:B------:R-:W-:-:S04]  /*d1c0*/  IMAD.MOV.U32 R7, RZ, RZ, R22 ;  /* 0x000000ffff077224 */ /* 0x000fc800078e0016 */
[----:B------:R-:W0:Y:S08]  /*d1d0*/  LDC R17, c[0x0][0x144] ;  /* 0x00005100ff117b82 */ /* 0x000e300000000800 */
[----:B------:R-:W0:Y:S08]  /*d1e0*/  LDC R10, c[0x0][0x630] ;  /* 0x00018c00ff0a7b82 */ /* 0x000e300000000800 */
[----:B------:R-:W0:Y:S01]  /*d1f0*/  LDC.64 R12, c[0x0][0x620] ;  /* 0x00018800ff0c7b82 */ /* 0x000e220000000a00 */
[----:B-----5:R-:W-:-:S04]  /*d200*/  ISETP.NE.U32.AND P0, PT, R8, RZ, PT ;  /* 0x000000ff0800720c */ /* 0x020fc80003f05070 */
[----:B------:R-:W-:Y:S02]  /*d210*/  ISETP.NE.AND.EX P0, PT, R9, RZ, PT, P0 ;  /* 0x000000ff0900720c */ /* 0x000fe40003f05300 */
[----:B----4-:R-:W-:-:S05]  /*d220*/  I2FP.F32.U32 R0, R14 ;  /* 0x0000000e00007245 */ /* 0x010fca0000201000 */
[----:B------:R-:W-:-:S04]  /*d230*/  FMUL R0, R0, UR5 ;  /* 0x0000000500007c20 */ /* 0x000fc80008400000 */
[----:B------:R4:W0:Y:S02]  /*d240*/  F2I.U32.TRUNC.NTZ R15, R0 ;  /* 0x00000000000f7305 */ /* 0x000824000020f000 */
[----:B------:R-:W-:Y:S05]  /*d250*/  @!P0 BRA `(.L_x_265) ;  /* 0x0000000000288947 */ /* 0x000fea0003800000 */
[----:B----4-:R-:W4:Y:S02]  /*d260*/  LDC R0, c[0x0][0x634] ;  /* 0x00018d00ff007b82 */ /* 0x010f240000000800 */
[----:B----4-:R-:W-:-:S05]  /*d270*/  IADD3 R7, P0, R19, R0, RZ ;  /* 0x0000000013077210 */ /* 0x010fca0007f1e0ff */
[----:B------:R-:W-:-:S04]  /*d280*/  IMAD.X R11, RZ, RZ, R22, P0 ;  /* 0x000000ffff0b7224 */ /* 0x000fc800000e0616 */
[----:B0-----:R-:W-:-:S04]  /*d290*/  IMAD.WIDE.U32 R2, R11, R8, RZ ;  /* 0x000000080b027225 */ /* 0x001fc800078e00ff */
[----:B------:R-:W-:-:S04]  /*d2a0*/  IMAD.WIDE.U32 R4, P0, R7, R9, R2 ;  /* 0x0000000907047225 */ /* 0x000fc80007800002 */
[----:B------:R-:W-:-:S04]  /*d2b0*/  IMAD.WIDE.U32 R2, R7, R8, RZ ;  /* 0x0000000807027225 */ /* 0x000fc800078e00ff */
[----:B------:R-:W-:Y:S01]  /*d2c0*/  IMAD.X R7, RZ, RZ, RZ, P0 ;  /* 0x000000ffff077224 */ /* 0x000fe200000e06ff */
[----:B------:R-:W-:Y:S01]  /*d2d0*/  IADD3 RZ, P0, R3, R4, RZ ;  /* 0x0000000403ff7210 */ /* 0x000fe20007f1e0ff */
[----:B------:R-:W-:-:S04]  /*d2e0*/  IMAD.MOV.U32 R6, RZ, RZ, R5 ;  /* 0x000000ffff067224 */ /* 0x000fc800078e0005 */
[----:B------:R-:W-:-:S08]  /*d2f0*/  IMAD.WIDE.U32.X R6, R11, R9, R6, P0 ;  /* 0x000000090b067225 */ /* 0x000fd000000e0406 */
.L_x_265:
[-CC-:B01-3--:R-:W-:Y:S01]  /*d300*/  SHF.R.U64 R24, R6, R10.reuse, R7.reuse ;  /* 0x0000000a06187219 */ /* 0x18bfe20000001207 */
[----:B------:R-:W0:Y:S01]  /*d310*/  LDC.64 R20, c[0x0][0x640] ;  /* 0x00019000ff147b82 */ /* 0x000e220000000a00 */
[----:B----4-:R-:W-:Y:S01]  /*d320*/  SHF.R.U32.HI R0, RZ, R10, R7 ;  /* 0x0000000aff007219 */ /* 0x010fe20000011607 */
[----:B------:R-:W-:Y:S01]  /*d330*/  IMAD.MOV.U32 R2, RZ, RZ, R19 ;  /* 0x000000ffff027224 */ /* 0x000fe200078e0013 */
[----:B------:R-:W-:Y:S01]  /*d340*/  IADD3 R5, P0, RZ, -R24, RZ ;  /* 0x80000018ff057210 */ /* 0x000fe20007f1e0ff */
[----:B------:R-:W-:Y:S01]  /*d350*/  IMAD.MOV R15, RZ, RZ, -R15 ;  /* 0x000000ffff0f7224 */ /* 0x000fe200078e0a0f */
[----:B------:R-:W-:Y:S01]  /*d360*/  ULDC UR5, c[0x0][0x154] ;  /* 0x0000550000057ab9 */ /* 0x000fe20000000800 */
[----:B------:R-:W-:Y:S02]  /*d370*/  IMAD.MOV.U32 R7, RZ, RZ, 0x1 ;  /* 0x00000001ff077424 */ /* 0x000fe400078e00ff */
[----:B------:R-:W1:Y:S01]  /*d380*/  LDC R4, c[0x0][0x618] ;  /* 0x00018600ff047b82 */ /* 0x000e620000000800 */
[----:B------:R-:W-:-:S02]  /*d390*/  IMAD.X R3, RZ, RZ, ~R0, P0 ;  /* 0x000000ffff037224 */ /* 0x000fc400000e0e00 */
[----:B------:R-:W-:Y:S02]  /*d3a0*/  IMAD R15, R17, R15, R14 ;  /* 0x0000000f110f7224 */ /* 0x000fe400078e020e */
[-C--:B------:R-:W-:Y:S02]  /*d3b0*/  IMAD R0, R3, R12.reuse, RZ ;  /* 0x0000000c03007224 */ /* 0x080fe400078e02ff */
[----:B------:R-:W-:Y:S01]  /*d3c0*/  IMAD.MOV.U32 R3, RZ, RZ, R22 ;  /* 0x000000ffff037224 */ /* 0x000fe200078e0016 */
[----:B------:R-:W3:Y:S01]  /*d3d0*/  LDC R6, c[0x0][0x608] ;  /* 0x00018200ff067b82 */ /* 0x000ee20000000800 */
[----:B------:R-:W-:-:S04]  /*d3e0*/  IMAD.WIDE.U32 R2, R5, R12, R2 ;  /* 0x0000000c05027225 */ /* 0x000fc800078e0002 */
[----:B------:R-:W-:-:S03]  /*d3f0*/  IMAD R5, R5, R13, R0 ;  /* 0x0000000d05057224 */ /* 0x000fc600078e0200 */
[----:B------:R-:W4:Y:S01]  /*d400*/  LDC R18, c[0x0][0x658] ;  /* 0x00019600ff127b82 */ /* 0x000f220000000800 */
[----:B------:R-:W-:Y:S01]  /*d410*/  I2FP.F32.U32 R0, R16 ;  /* 0x0000001000007245 */ /* 0x000fe20000201000 */
[----:B------:R-:W-:Y:S01]  /*d420*/  IMAD.IADD R3, R3, 0x1, R5 ;  /* 0x0000000103037824 */ /* 0x000fe200078e0205 */
[----:B0-----:R-:W-:Y:S01]  /*d430*/  ISETP.NE.U32.AND P0, PT, R20, RZ, PT ;  /* 0x000000ff1400720c */ /* 0x001fe20003f05070 */
[----:B------:R-:W-:Y:S02]  /*d440*/  IMAD.MOV.U32 R5, RZ, RZ, -0x1 ;  /* 0xffffffffff057424 */ /* 0x000fe400078e00ff */
[----:B------:R-:W-:Y:S02]  /*d450*/  FMUL R0, R0, UR5 ;  /* 0x0000000500007c20 */ /* 0x000fe40008400000 */
[----:B------:R-:W0:Y:S01]  /*d460*/  LDC R13, c[0x0][0x148] ;  /* 0x00005200ff0d7b82 */ /* 0x000e220000000800 */
[----:B-1----:R-:W-:Y:S01]  /*d470*/  SHF.R.U64 R10, R2, R4, R3 ;  /* 0x00000004020a7219 */ /* 0x002fe20000001203 */
[----:B------:R1:W0:Y:S01]  /*d480*/  F2I.U32.TRUNC.NTZ R12, R0 ;  /* 0x00000000000c7305 */ /* 0x000222000020f000 */
[----:B------:R-:W-:-:S02]  /*d490*/  ISETP.NE.AND.EX P0, PT, R21, RZ, PT, P0 ;  /* 0x000000ff1500720c */ /* 0x000fc40003f05300 */
[----:B------:R-:W-:-:S03]  /*d4a0*/  SHF.R.U32.HI R3, RZ, R4, R3 ;  /* 0x00000004ff037219 */ /* 0x000fc60000011603 */
[----:B------:R-:W0:Y:S01]  /*d4b0*/  LDC R14, c[0x0][0x600] ;  /* 0x00018000ff0e7b82 */ /* 0x000e220000000800 */
[-CC-:B---3--:R-:W-:Y:S02]  /*d4c0*/  SHF.R.U64 R8, R10, R6.reuse, R3.reuse ;  /* 0x000000060a087219 */ /* 0x188fe40000001203 */
[----:B------:R-:W-:-:S05]  /*d4d0*/  SHF.R.U32.HI R3, RZ, R6, R3 ;  /* 0x00000006ff037219 */ /* 0x000fca0000011603 */
[----:B------:R-:W3:Y:S01]  /*d4e0*/  LDC R19, c[0x0][0x648] ;  /* 0x00019200ff137b82 */ /* 0x000ee20000000800 */
[-CC-:B----4-:R-:W-:Y:S02]  /*d4f0*/  SHF.R.U64 R11, R8, R18.reuse, R3.reuse ;  /* 0x00000012080b7219 */ /* 0x190fe40000001203 */
[-C--:B------:R-:W-:Y:S02]  /*d500*/  SHF.L.U32 R5, R5, R18.reuse, RZ ;  /* 0x0000001205057219 */ /* 0x080fe400000006ff */
[-C--:B------:R-:W-:Y:S01]  /*d510*/  SHF.R.U32.HI R3, RZ, R18.reuse, R3 ;  /* 0x00000012ff037219 */ /* 0x080fe20000011603 */
[----:B------:R-:W-:Y:S01]  /*d520*/  IMAD.MOV.U32 R2, RZ, RZ, R11 ;  /* 0x000000ffff027224 */ /* 0x000fe200078e000b */
[----:B------:R-:W-:Y:S01]  /*d530*/  SHF.L.U32 R34, R7, R18, RZ ;  /* 0x0000001207227219 */ /* 0x000fe200000006ff */
[----:B------:R-:W4:Y:S01]  /*d540*/  LDC R22, c[0x0][0x638] ;  /* 0x00018e00ff167b82 */ /* 0x000f220000000800 */
[----:B------:R-:W-:-:S07]  /*d550*/  LOP3.LUT R17, RZ, R5, RZ, 0x33, !PT ;  /* 0x00000005ff117212 */ /* 0x000fce00078e33ff */
[----:B------:R-:W0:Y:S01]  /*d560*/  LDC R23, c[0x0][0x610] ;  /* 0x00018400ff177b82 */ /* 0x000e220000000800 */
[----:B-1----:R-:W-:Y:S05]  /*d570*/  @!P0 BRA `(.L_x_266) ;  /* 0x0000000000288947 */ /* 0x002fea0003800000 */
        /* <DEDUP_REMOVED lines=10> */
.L_x_266:
[----:B---3--:R-:W-:Y:S01]  /*d620*/  SHF.R.U64 R0, R2, R19, R3 ;  /* 0x0000001302007219 */ /* 0x008fe20000001203 */
[----:B0-----:R-:W-:Y:S01]  /*d630*/  VIADD R3, R14, 0xffffffff ;  /* 0xffffffff0e037836 */ /* 0x001fe20000000000 */
[----:B------:R-:W-:Y:S01]  /*d640*/  LOP3.LUT R5, R8, R17, RZ, 0xc0, !PT ;  /* 0x0000001108057212 */ /* 0x000fe200078ec0ff */
[----:B------:R-:W-:Y:S01]  /*d650*/  IMAD.MOV R12, RZ, RZ, -R12 ;  /* 0x000000ffff0c7224 */ /* 0x000fe200078e0a0c */
[----:B------:R-:W-:Y:S01]  /*d660*/  R2UR UR35, R24 ;  /* 0x00000000182372ca */ /* 0x000fe200000e0000 */
[----:B------:R-:W-:Y:S01]  /*d670*/  IMAD.MOV R2, RZ, RZ, -R0 ;  /* 0x000000ffff027224 */ /* 0x000fe200078e0a00 */
[----:B------:R-:W-:Y:S01]  /*d680*/  LOP3.LUT R3, R10, R3, RZ, 0xc0, !PT ;  /* 0x000000030a037212 */ /* 0x000fe200078ec0ff */
[----:B------:R-:W-:Y:S02]  /*d690*/  IMAD R34, R34, R0, R5 ;  /* 0x0000000022227224 */ /* 0x000fe400078e0205 */
[----:B------:R-:W-:Y:S02]  /*d6a0*/  @P3 IMAD R15, R13, R12, R16 ;  /* 0x0000000c0d0f3224 */ /* 0x000fe400078e0210 */
[----:B----4-:R-:W-:-:S02]  /*d6b0*/  IMAD R0, R2, R22, R11 ;  /* 0x0000001602007224 */ /* 0x010fc400078e020b */
[----:B------:R-:W-:Y:S02]  /*d6c0*/  IMAD R34, R34, R23, R15 ;  /* 0x0000001722227224 */ /* 0x000fe400078e020f */
[----:B------:R-:W-:Y:S02]  /*d6d0*/  IMAD R3, R0, R14, R3 ;  /* 0x0000000e00037224 */ /* 0x000fe400078e0203 */
[----:B------:R-:W-:-:S03]  /*d6e0*/  IMAD.MOV.U32 R0, RZ, RZ, 0x1 ;  /* 0x00000001ff007424 */ /* 0x000fc600078e00ff */
[----:B------:R-:W-:Y:S02]  /*d6f0*/  SEL R2, R3, R34, !P3 ;  /* 0x0000002203027207 */ /* 0x000fe40005800000 */
[----:B------:R-:W-:-:S03]  /*d700*/  SEL R34, R34, R3, !P3 ;  /* 0x0000000322227207 */ /* 0x000fc60005800000 */
[----:B------:R4:W-:Y:S04]  /*d710*/  STL [R1+0x10], R2 ;  /* 0x0000100201007387 */ /* 0x0009e80000100800 */
.L_x_264:
[----:B------:R0:W-:Y:S01]  /*d720*/  STL [R1+0x14], R34 ;  /* 0x0000142201007387 */ /* 0x0001e20000100800 */
[----:B------:R-:W-:-:S13]  /*d730*/  LOP3.LUT P0, RZ, R0, 0xff, RZ, 0xc0, !PT ;  /* 0x000000ff00ff7812 */ /* 0x000fda000780c0ff */
[----:B0-----:R-:W-:Y:S05]  /*d740*/  @P0 BRA `(.L_x_267) ;  /* 0xffffff3800f00947 */ /* 0x001fea000383ffff */
[----:B------:R-:W-:Y:S05]  /*d750*/  EXIT ;  /* 0x000000000000794d */ /* 0x000fea0003800000 */
.L_x_7:
[----:B------:R-:W2:Y:S01]  /*d760*/  LDL R22, [R1+0xc] ;  /* 0x00000c0001167983 */ /* 0x000ea20000100800 */
[----:B------:R-:W-:-:S03]  /*d770*/  ULDC.64 UR4, c[0x0][0x650] ;  /* 0x0001940000047ab9 */ /* 0x000fc60000000a00 */
[----:B0-----:R-:W3:Y:S01]  /*d780*/  LDL R23, [R1+0x8] ;  /* 0x0000080001177983 */ /* 0x001ee20000100800 */
[----:B------:R-:W-:Y:S01]  /*d790*/  PRMT R4, RZ, 0x7610, R4 ;  /* 0x00007610ff047816 */ /* 0x000fe20000000004 */
[----:B------:R-:W-:Y:S02]  /*d7a0*/  IMAD.MOV.U32 R5, RZ, RZ, -0x1 ;  /* 0xffffffffff057424 */ /* 0x000fe400078e00ff */
[----:B------:R-:W-:Y:S02]  /*d7b0*/  IMAD.MOV.U32 R7, RZ, RZ, -0x1 ;  /* 0xffffffffff077424 */ /* 0x000fe400078e00ff */
[----:B------:R-:W-:Y:S01]  /*d7c0*/  IMAD.MOV.U32 R6, RZ, RZ, -0x1 ;  /* 0xffffffffff067424 */ /* 0x000fe200078e00ff */
[----:B--2---:R-:W-:-:S04]  /*d7d0*/  ISETP.GE.U32.AND P0, PT, R22, UR4, PT ;  /* 0x0000000416007c0c */ /* 0x004fc8000bf06070 */
[----:B---3--:R-:W-:-:S13]  /*d7e0*/  ISETP.GE.U32.AND.EX P0, PT, R23, UR5, PT, P0 ;  /* 0x0000000517007c0c */ /* 0x008fda000bf06100 */
[----:B------:R-:W-:Y:S05]  /*d7f0*/  @P0 BRA `(.L_x_268) ;  /* 0x00000004002c0947 */ /* 0x000fea0003800000 */
[----:B------:R-:W0:Y:S01]  /*d800*/  LDC.64 R14, c[0x0][0x628] ;  /* 0x00018a00ff0e7b82 */ /* 0x000e220000000a00 */
[----:B------:R-:W-:Y:S02]  /*d810*/  IMAD.MOV.U32 R8, RZ, RZ, R22 ;  /* 0x000000ffff087224 */ /* 0x000fe400078e0016 */
[----:B------:R-:W-:-:S05]  /*d820*/  IMAD.MOV.U32 R9, RZ, RZ, R23 ;  /* 0x000000ffff097224 */ /* 0x000fca00078e0017 */
[----:B------:R-:W1:Y:S08]  /*d830*/  LDC R10, c[0x0][0x630] ;  /* 0x00018c00ff0a7b82 */ /* 0x000e700000000800 */
[----:B------:R-:W2:Y:S01]  /*d840*/  LDC.64 R16, c[0x0][0x620] ;  /* 0x00018800ff107b82 */ /* 0x000ea20000000a00 */
[----:B0-----:R-:W-:-:S04]  /*d850*/  ISETP.NE.U32.AND P0, PT, R14, RZ, PT ;  /* 0x000000ff0e00720c */ /* 0x001fc80003f05070 */
[----:B------:R-:W-:-:S13]  /*d860*/  ISETP.NE.AND.EX P0, PT, R15, RZ, PT, P0 ;  /* 0x000000ff0f00720c */ /* 0x000fda0003f05300 */
[----:B-12---:R-:W-:Y:S05]  /*d870*/  @!P0 BRA `(.L_x_269) ;  /* 0x0000000000288947 */ /* 0x006fea0003800000 */
[----:B------:R-:W0:Y:S02]  /*d880*/  LDC R4, c[0x0][0x634] ;  /* 0x00018d00ff047b82 */ /* 0x000e240000000800 */
[----:B0-----:R-:W-:-:S05]  /*d890*/  IADD3 R9, P0, R22, R4, RZ ;  /* 0x0000000416097210 */ /* 0x001fca0007f1e0ff */
        /* <DEDUP_REMOVED lines=8> */
.L_x_269:
[----:B------:R-:W0:Y:S01]  /*d920*/  LDC.64 R20, c[0x0][0x640] ;  /* 0x00019000ff147b82 */ /* 0x000e220000000a00 */
[-CC-:B------:R-:W-:Y:S02]  /*d930*/  SHF.R.U64 R14, R8, R10.reuse, R9.reuse ;  /* 0x0000000a080e7219 */ /* 0x180fe40000001209 */
[----:B------:R-:W-:Y:S02]  /*d940*/  SHF.R.U32.HI R4, RZ, R10, R9 ;  /* 0x0000000aff047219 */ /* 0x000fe40000011609 */
[----:B------:R-:W-:-:S03]  /*d950*/  IADD3 R7, P0, RZ, -R14, RZ ;  /* 0x8000000eff077210 */ /* 0x000fc60007f1e0ff */
[----:B------:R-:W1:Y:S02]  /*d960*/  LDC R8, c[0x0][0x618] ;  /* 0x00018600ff087b82 */ /* 0x000e640000000800 */
[----:B------:R-:W-:Y:S02]  /*d970*/  IMAD.X R5, RZ, RZ, ~R4, P0 ;  /* 0x000000ffff057224 */ /* 0x000fe400000e0e04 */
[----:B------:R-:W-:Y:S02]  /*d980*/  IMAD.MOV.U32 R4, RZ, RZ, R22 ;  /* 0x000000ffff047224 */ /* 0x000fe400078e0016 */
[-C--:B------:R-:W-:Y:S02]  /*d990*/  IMAD R6, R5, R16.reuse, RZ ;  /* 0x0000001005067224 */ /* 0x080fe400078e02ff */
[----:B------:R-:W2:Y:S01]  /*d9a0*/  LDC R18, c[0x0][0x608] ;  /* 0x00018200ff127b82 */ /* 0x000ea20000000800 */
[----:B------:R-:W-:Y:S02]  /*d9b0*/  IMAD.MOV.U32 R5, RZ, RZ, R23 ;  /* 0x000000ffff057224 */ /* 0x000fe400078e0017 */
[----:B------:R-:W-:-:S05]  /*d9c0*/  IMAD.WIDE.U32 R4, R7, R16, R4 ;  /* 0x0000001007047225 */ /* 0x000fca00078e0004 */
[----:B------:R-:W3:Y:S01]  /*d9d0*/  LDC R19, c[0x0][0x658] ;  /* 0x00019600ff137b82 */ /* 0x000ee20000000800 */
[----:B------:R-:W-:Y:S01]  /*d9e0*/  IMAD R7, R7, R17, R6 ;  /* 0x0000001107077224 */ /* 0x000fe200078e0206 */
[----:B0-----:R-:W-:Y:S01]  /*d9f0*/  ISETP.NE.U32.AND P0, PT, R20, RZ, PT ;  /* 0x000000ff1400720c */ /* 0x001fe20003f05070 */
[----:B------:R-:W-:Y:S02]  /*da00*/  IMAD.MOV.U32 R6, RZ, RZ, -0x1 ;  /* 0xffffffffff067424 */ /* 0x000fe400078e00ff */
[----:B------:R-:W-:Y:S01]  /*da10*/  IMAD.IADD R5, R5, 0x1, R7 ;  /* 0x0000000105057824 */ /* 0x000fe200078e0207 */
[----:B------:R-:W-:Y:S02]  /*da20*/  ISETP.NE.AND.EX P0, PT, R21, RZ, PT, P0 ;  /* 0x000000ff1500720c */ /* 0x000fe40003f05300 */
[----:B------:R-:W0:Y:S02]  /*da30*/  LDC R17, c[0x0][0x600] ;  /* 0x00018000ff117b82 */ /* 0x000e240000000800 */
[----:B-1----:R-:W-:-:S02]  /*da40*/  SHF.R.U64 R10, R4, R8, R5 ;  /* 0x00000008040a7219 */ /* 0x002fc40000001205 */
[----:B------:R-:W-:-:S04]  /*da50*/  SHF.R.U32.HI R5, RZ, R8, R5 ;  /* 0x00000008ff057219 */ /* 0x000fc80000011605 */
[----:B------:R-:W1:Y:S01]  /*da60*/  LDC R22, c[0x0][0x648] ;  /* 0x00019200ff167b82 */ /* 0x000e620000000800 */
[-CC-:B--2---:R-:W-:Y:S02]  /*da70*/  SHF.R.U64 R15, R10, R18.reuse, R5.reuse ;  /* 0x000000120a0f7219 */ /* 0x184fe40000001205 */
[----:B------:R-:W-:Y:S01]  /*da80*/  SHF.R.U32.HI R4, RZ, R18, R5 ;  /* 0x00000012ff047219 */ /* 0x000fe20000011605 */
[----:B------:R-:W-:-:S04]  /*da90*/  IMAD.MOV.U32 R18, RZ, RZ, 0x1 ;  /* 0x00000001ff127424 */ /* 0x000fc800078e00ff */
[----:B------:R-:W2:Y:S01]  /*daa0*/  LDC R23, c[0x0][0x638] ;  /* 0x00018e00ff177b82 */ /* 0x000ea20000000800 */
[-CC-:B---3--:R-:W-:Y:S02]  /*dab0*/  SHF.R.U64 R16, R15, R19.reuse, R4.reuse ;  /* 0x000000130f107219 */ /* 0x188fe40000001204 */
[-C--:B------:R-:W-:Y:S02]  /*dac0*/  SHF.L.U32 R6, R6, R19.reuse, RZ ;  /* 0x0000001306067219 */ /* 0x080fe400000006ff */
[----:B------:R-:W-:Y:S01]  /*dad0*/  SHF.R.U32.HI R5, RZ, R19, R4 ;  /* 0x00000013ff057219 */ /* 0x000fe20000011604 */
[----:B------:R-:W-:Y:S01]  /*dae0*/  IMAD.MOV.U32 R4, RZ, RZ, R16 ;  /* 0x000000ffff047224 */ /* 0x000fe200078e0010 */
[----:B------:R-:W-:Y:S01]  /*daf0*/  LOP3.LUT R24, RZ, R6, RZ, 0x33, !PT ;  /* 0x00000006ff187212 */ /* 0x000fe200078e33ff */
[----:B------:R-:W3:Y:S01]  /*db00*/  LDC R25, c[0x0][0x610] ;  /* 0x00018400ff197b82 */ /* 0x000ee20000000800 */
[----:B------:R-:W-:Y:S05]  /*db10*/  @!P0 BRA `(.L_x_270) ;  /* 0x0000000000288947 */ /* 0x000fea0003800000 */
        /* <DEDUP_REMOVED lines=10> */
.L_x_270:
[----:B-1----:R-:W-:Y:S01]  /*dbc0*/  SHF.R.U64 R4, R4, R22, R5 ;  /* 0x0000001604047219 */ /* 0x002fe20000001205 */
[----:B0-----:R-:W-:Y:S01]  /*dbd0*/  VIADD R7, R17, 0xffffffff ;  /* 0xffffffff11077836 */ /* 0x001fe20000000000 */
[----:B------:R-:W-:Y:S01]  /*dbe0*/  SHF.L.U32 R18, R18, R19, RZ ;  /* 0x0000001312127219 */ /* 0x000fe200000006ff */
[----:B------:R-:W-:Y:S01]  /*dbf0*/  @P3 IMAD R0, R11, R12, R2 ;  /* 0x0000000c0b003224 */ /* 0x000fe200078e0202 */
[----:B------:R-:W-:Y:S01]  /*dc00*/  LOP3.LUT R3, R15, R24, RZ, 0xc0, !PT ;  /* 0x000000180f037212 */ /* 0x000fe200078ec0ff */
[----:B------:R-:W-:Y:S01]  /*dc10*/  IMAD.MOV R5, RZ, RZ, -R4 ;  /* 0x000000ffff057224 */ /* 0x000fe200078e0a04 */
[----:B------:R-:W-:Y:S01]  /*dc20*/  LOP3.LUT R7, R10, R7, RZ, 0xc0, !PT ;  /* 0x000000070a077212 */ /* 0x000fe200078ec0ff */
[----:B------:R-:W-:Y:S02]  /*dc30*/  IMAD.MOV.U32 R6, RZ, RZ, R14 ;  /* 0x000000ffff067224 */ /* 0x000fe400078e000e */
[----:B------:R-:W-:Y:S02]  /*dc40*/  IMAD R3, R18, R4, R3 ;  /* 0x0000000412037224 */ /* 0x000fe400078e0203 */
[----:B--2---:R-:W-:-:S02]  /*dc50*/  IMAD R2, R5, R23, R16 ;  /* 0x0000001705027224 */ /* 0x004fc400078e0210 */
[----:B---3--:R-:W-:Y:S02]  /*dc60*/  IMAD R0, R3, R25, R0 ;  /* 0x0000001903007224 */ /* 0x008fe400078e0200 */
[----:B------:R-:W-:Y:S02]  /*dc70*/  IMAD R5, R2, R17, R7 ;  /* 0x0000001102057224 */ /* 0x000fe400078e0207 */
[----:B------:R-:W-:-:S03]  /*dc80*/  IMAD.MOV.U32 R4, RZ, RZ, 0x1 ;  /* 0x00000001ff047424 */ /* 0x000fc600078e00ff */
[----:B------:R-:W-:Y:S02]  /*dc90*/  SEL R7, R5, R0, !P3 ;  /* 0x0000000005077207 */ /* 0x000fe40005800000 */
[----:B------:R-:W-:-:S07]  /*dca0*/  SEL R5, R0, R5, !P3 ;  /* 0x0000000500057207 */ /* 0x000fce0005800000 */
.L_x_268:
[----:B------:R-:W-:-:S08]  /*dcb0*/  NOP ;  /* 0x0000000000007918 */ /* 0x000fd00000000000 */
[----:B------:R-:W0:-:S00]  /*dcc0*/  USETMAXREG.DEALLOC.CTAPOOL 0x28 ;  /* 0x00000028000079c8 */ /* 0x000e0000080e0500 */
[----:B------:R-:W-:-:S13]  /*dcd0*/  ISETP.NE.AND P0, PT, RZ, UR7, PT ;  /* 0x00000007ff007c0c */ /* 0x000fda000bf05270 */
[----:B------:R-:W-:Y:S05]  /*dce0*/  @P0 EXIT ;  /* 0x000000000000094d */ /* 0x000fea0003800000 */
[----:B0-----:R-:W-:Y:S01]  /*dcf0*/  LOP3.LUT P0, RZ, R4, 0xff, RZ, 0xc0, !PT ;  /* 0x000000ff04ff7812 */ /* 0x001fe2000780c0ff */
[----:B------:R-:W-:Y:S02]  /*dd00*/  IMAD.MOV.U32 R8, RZ, RZ, 0x1 ;  /* 0x00000001ff087424 */ /* 0x000fe400078e00ff */
[----:B------:R-:W-:-:S10]  /*dd10*/  IMAD.MOV.U32 R11, RZ, RZ, RZ ;  /* 0x000000ffff0b7224 */ /* 0x000fd400078e00ff */
[----:B------:R-:W-:Y:S05]  /*dd20*/  @!P0 BRA `(.L_x_271) ;  /* 0x0000000c005c8947 */ /* 0x000fea0003800000 */
[----:B------:R-:W0:Y:S01]  /*dd30*/  S2R R0, SR_CgaCtaId ;  /* 0x0000000000007919 */ /* 0x000e220000008800 */
[----:B------:R-:W-:Y:S01]  /*dd40*/  ULDC UR4, c[0x0][0x28c] ;  /* 0x0000a30000047ab9 */ /* 0x000fe20000000800 */
[----:B------:R-:W-:Y:S01]  /*dd50*/  ULDC UR5, c[0x0][0x600] ;  /* 0x0001800000057ab9 */ /* 0x000fe20000000800 */
[----:B------:R-:W-:Y:S01]  /*dd60*/  UIADD3 UR10, UR4, 0x7f, URZ ;  /* 0x0000007f040a7890 */ /* 0x000fe2000fffe03f */
[----:B------:R-:W-:Y:S01]  /*dd70*/  BSSY B0, `(.L_x_271) ;  /* 0x00000d2000007945 */ /* 0x000fe20003800000 */
[----:B------:R-:W-:Y:S01]  /*dd80*/  ULDC UR7, c[0x0][0x658] ;  /* 0x0001960000077ab9 */ /* 0x000fe20000000800 */
[----:B------:R-:W-:Y:S01]  /*dd90*/  UMOV UR11, 0x1 ;  /* 0x00000001000b7882 */ /* 0x000fe20000000000 */
[----:B------:R-:W-:Y:S01]  /*dda0*/  UIADD3 UR4, UR5, -0x1, URZ ;  /* 0xffffffff05047890 */ /* 0x000fe2000fffe03f */
[----:B------:R-:W-:Y:S01]  /*ddb0*/  IMAD.MOV.U32 R10, RZ, RZ, 0x1 ;  /* 0x00000001ff0a7424 */ /* 0x000fe200078e00ff */
[----:B------:R-:W-:Y:S01]  /*ddc0*/  UMOV UR9, 0xffffffff ;  /* 0xffffffff00097882 */ /* 0x000fe20000000000 */
[----:B------:R-:W-:Y:S01]  /*ddd0*/  USHF.L.U32 UR5, UR11, UR7, URZ ;  /* 0x000000070b057299 */ /* 0x000fe2000800063f */
[----:B------:R-:W-:Y:S01]  /*dde0*/  IMAD.MOV.U32 R8, RZ, RZ, 0x1 ;  /* 0x00000001ff087424 */ /* 0x000fe200078e00ff */
[----:B------:R-:W-:Y:S01]  /*ddf0*/  USHF.R.S32.HI UR11, URZ, 0x1f, UR10 ;  /* 0x0000001f3f0b7899 */ /* 0x000fe2000801140a */
[----:B------:R-:W-:Y:S01]  /*de00*/  IMAD.MOV.U32 R11, RZ, RZ, RZ ;  /* 0x000000ffff0b7224 */ /* 0x000fe200078e00ff */
[----:B------:R-:W-:Y:S01]  /*de10*/  ULDC UR8, c[0x0][0xc] ;  /* 0x0000030000087ab9 */ /* 0x000fe20000000800 */
[----:B------:R-:W-:-:S02]  /*de20*/  USHF.L.U32 UR12, UR9, UR7, URZ ;  /* 0x00000007090c7299 */ /* 0x000fc4000800063f */
[----:B------:R-:W-:Y:S01]  /*de30*/  ULEA.HI UR11, UR11, UR10, URZ, 0x7 ;  /* 0x0000000a0b0b7291 */ /* 0x000fe2000f8f383f */
[----:B------:R-:W-:Y:S01]  /*de40*/  ULDC UR9, c[0x0][0x10] ;  /* 0x0000040000097ab9 */ /* 0x000fe20000000800 */
[----:B------:R-:W-:Y:S01]  /*de50*/  ULDC UR7, c[0x0][0x14] ;  /* 0x0000050000077ab9 */ /* 0x000fe20000000800 */
[----:B------:R-:W-:Y:S02]  /*de60*/  UIMAD.WIDE.U32 UR8, UR8, UR9, URZ ;  /* 0x00000009080872a5 */ /* 0x000fe4000f8e003f */
[----:B------:R-:W-:Y:S02]  /*de70*/  USHF.R.S32.HI UR19, URZ, 0x7, UR11 ;  /* 0x000000073f137899 */ /* 0x000fe4000801140b */
[----:B------:R-:W-:Y:S02]  /*de80*/  UIMAD.WIDE.U32 UR22, UR8, UR7, URZ ;  /* 0x00000007081672a5 */ /* 0x000fe4000f8e003f */
[----:B------:R-:W-:Y:S02]  /*de90*/  UIMAD UR13, UR9, UR7, URZ ;  /* 0x00000007090d72a4 */ /* 0x000fe4000f8e023f */
[----:B------:R-:W-:-:S02]  /*dea0*/  ULOP3.LUT UR26, UR6, 0x2, URZ, 0xfc, !UPT ;  /* 0x00000002061a7892 */ /* 0x000fc4000f8efc3f */
[----:B------:R-:W-:Y:S01]  /*deb0*/  ULOP3.LUT UR20, URZ, UR12, URZ, 0x33, !UPT ;  /* 0x0000000c3f147292 */ /* 0x000fe2000f8e333f */
[----:B0-----:R-:W-:Y:S01]  /*dec0*/  LOP3.LUT R0, R0, 0x1, RZ, 0xc0, !PT ;  /* 0x0000000100007812 */ /* 0x001fe200078ec0ff */
[----:B------:R-:W-:Y:S02]  /*ded0*/  UIADD3 UR13, UR23, UR13, URZ ;  /* 0x0000000d170d7290 */ /* 0x000fe4000fffe03f */
[----:B------:R-:W-:Y:S01]  /*dee0*/  UIADD3 UR27, UR19, 0x1, URZ ;  /* 0x00000001131b7890 */ /* 0x000fe2000fffe03f */
[----:B------:R-:W-:-:S11]  /*def0*/  ULDC.64 UR24, c[0x0][0x198] ;  /* 0x0000660000187ab9 */ /* 0x000fd60000000a00 */
.L_x_282:
[----:B------:R-:W-:-:S03]  /*df00*/  UMOV UR7, 0xffffffff ;  /* 0xffffffff00077882 */ /* 0x000fc60000000000 */
[----:B------:R-:W-:Y:S05]  /*df10*/  BRA.DIV UR7, `(.L_x_272) ;  /* 0x0000000e07f87947 */ /* 0x000fea000b800000 */
[----:B------:R-:W-:-:S13]  /*df20*/  ELECT P0, URZ, PT ;  /* 0x00000000003f782f */ /* 0x000fda0003800000 */
.L_x_294:
[----:B------:R-:W0:Y:S01]  /*df30*/  LDC R2, c[0x0][0x28c] ;  /* 0x0000a300ff027b82 */ /* 0x000e220000000800 */
[----:B------:R-:W-:Y:S01]  /*df40*/  BSSY B1, `(.L_x_273) ;  /* 0x000003b000017945 */ /* 0x000fe20003800000 */
[----:B0-----:R-:W-:-:S13]  /*df50*/  ISETP.LT.OR P0, PT, R2, 0x1, !P0 ;  /* 0x000000010200780c */ /* 0x001fda0004701670 */
[----:B------:R-:W-:Y:S05]  /*df60*/  @P0 BRA `(.L_x_274) ;  /* 0x0000000000e00947 */ /* 0x000fea0003800000 */
[----:B------:R-:W-:Y:S02]  /*df70*/  IMAD R7, R7, 0x2, R0 ;  /* 0x0000000207077824 */ /* 0x000fe400078e0200 */
[----:B------:R-:W-:Y:S02]  /*df80*/  IMAD.SHL.U32 R9, R5, 0x80, RZ ;  /* 0x0000008005097824 */ /* 0x000fe400078e00ff */
[----:B------:R-:W-:Y:S02]  /*df90*/  IMAD.MOV.U32 R14, RZ, RZ, RZ ;  /* 0x000000ffff0e7224 */ /* 0x000fe400078e00ff */
[----:B------:R-:W-:Y:S02]  /*dfa0*/  IMAD.U32 R15, RZ, RZ, UR27 ;  /* 0x0000001bff0f7e24 */ /* 0x000fe4000f8e00ff */
[----:B------:R-:W-:Y:S02]  /*dfb0*/  IMAD.MOV.U32 R2, RZ, RZ, R8 ;  /* 0x000000ffff027224 */ /* 0x000fe400078e0008 */
[----:B------:R-:W-:-:S02]  /*dfc0*/  IMAD.MOV.U32 R3, RZ, RZ, R11 ;  /* 0x000000ffff037224 */ /* 0x000fc400078e000b */
[----:B------:R-:W-:-:S07]  /*dfd0*/  IMAD R7, R7, 0x70, RZ ;  /* 0x0000007007077824 */ /* 0x000fce00078e02ff */
.L_x_277:
[----:B------:R-:W0:Y:S01]  /*dfe0*/  S2R R5, SR_CgaCtaId ;  /* 0x0000000000057919 */ /* 0x000e220000008800 */
[----:B------:R-:W-:Y:S01]  /*dff0*/  MOV R4, 0x400 ;  /* 0x0000040000047802 */ /* 0x000fe20000000f00 */
[----:B------:R-:W1:Y:S03]  /*e000*/  S2R R16, SR_TID.X ;  /* 0x0000000000107919 */ /* 0x000e660000002100 */
[----:B0-----:R-:W-:Y:S02]  /*e010*/  LEA R12, R5, R4, 0x18 ;  /* 0x00000004050c7211 */ /* 0x001fe400078ec0ff */
[----:B------:R-:W-:Y:S02]  /*e020*/  SHF.L.U32 R4, R2, 0x1f, RZ ;  /* 0x0000001f02047819 */ /* 0x000fe400000006ff */
[----:B-1----:R-:W-:Y:S01]  /*e030*/  LOP3.LUT P1, RZ, R16, 0x7f, RZ, 0xc0, !PT ;  /* 0x0000007f10ff7812 */ /* 0x002fe2000782c0ff */
[----:B------:R-:W-:-:S04]  /*e040*/  IMAD R13, R3, 0x8, R12 ;  /* 0x00000008030d7824 */ /* 0x000fc800078e020c */
[----:B------:R-:W0:Y:S08]  /*e050*/  SYNCS.PHASECHK.TRANS64.TRYWAIT P0, [R13+URZ+0x28], R4 ;  /* 0x000028040d0075a7 */ /* 0x000e30000800017f */
[----:B------:R-:W1:Y:S01]  /*e060*/  @!P1 LDC R5, c[0x0][0x500] ;  /* 0x00014000ff059b82 */ /* 0x000e620000000800 */
[----:B0-----:R-:W-:Y:S05]  /*e070*/  @!P0 BRA `(.L_x_275) ;  /* 0x0000000c00c08947 */ /* 0x001fea0003800000 */
.L_x_295:
[----:B------:R-:W-:Y:S01]  /*e080*/  UPRMT UR7, UR26, 0x9910, URZ ;  /* 0x000099101a077896 */ /* 0x000fe2000800003f */
[----:B-1----:R1:W-:Y:S03]  /*e090*/  @!P1 SYNCS.ARRIVE.TRANS64 RZ, [R13+URZ], R5 ;  /* 0x000000050dff99a7 */ /* 0x0023e6000800003f */
[----:B------:R-:W-:-:S06]  /*e0a0*/  UISETP.NE.AND UP0, UPT, UR7, 0x2, UPT ;  /* 0x000000020700788c */ /* 0x000fcc000bf05270 */
[----:B------:R-:W-:-:S13]  /*e0b0*/  PLOP3.LUT P0, PT, PT, PT, UP0, 0x80, 0x0 ;  /* 0x000000000000781c */ /* 0x000fda0003f0f008 */
[----:B-1----:R-:W-:Y:S05]  /*e0c0*/  @P0 BRA `(.L_x_276) ;  /* 0x0000000000040947 */ /* 0x002fea0003800000 */
[----:B------:R-:W-:Y:S01]  /*e0d0*/  BPT.TRAP 0x1 ;  /* 0x000000040000795c */ /* 0x000fe20000300000 */
.L_x_276:
[----:B0-----:R-:W-:Y:S01]  /*e0e0*/  IMAD R4, R3, 0x2, R0 ;  /* 0x0000000203047824 */ /* 0x001fe200078e0200 */
[----:B------:R-:W-:Y:S01]  /*e0f0*/  R2UR UR9, R13 ;  /* 0x000000000d0972ca */ /* 0x000fe200000e0000 */
[--C-:B------:R-:W-:Y:S01]  /*e100*/  IMAD R5, R3, 0x4000, R12.reuse ;  /* 0x0000400003057824 */ /* 0x100fe200078e020c */
[----:B------:R-:W-:Y:S01]  /*e110*/  UIADD3 UR14, UP0, UR24, 0xf0, URZ ;  /* 0x000000f0180e7890 */ /* 0x000fe2000ff1e03f */
[----:B------:R-:W-:Y:S01]  /*e120*/  IMAD R4, R4, 0x3800, R12 ;  /* 0x0000380004047824 */ /* 0x000fe200078e020c */
[----:B------:R-:W-:Y:S01]  /*e130*/  R2UR UR11, R9 ;  /* 0x00000000090b72ca */ /* 0x000fe200000e0000 */
[----:B------:R-:W-:Y:S01]  /*e140*/  VIADD R15, R15, 0xffffffff ;  /* 0xffffffff0f0f7836 */ /* 0x000fe20000000000 */
[----:B------:R-:W-:Y:S01]  /*e150*/  R2UR UR7, R5 ;  /* 0x00000000050772ca */ /* 0x000fe200000e0000 */
[----:B------:R-:W-:Y:S01]  /*e160*/  UIADD3 UR28, UP1, UR24, 0x1f0, URZ ;  /* 0x000001f0181c7890 */ /* 0x000fe2000ff3e03f */
[----:B------:R-:W-:Y:S01]  /*e170*/  R2UR UR8, R4 ;  /* 0x00000000040872ca */ /* 0x000fe200000e0000 */
[----:B------:R-:W-:Y:S01]  /*e180*/  UIADD3.X UR15, URZ, UR25, URZ, UP0, !UPT ;  /* 0x000000193f0f7290 */ /* 0x000fe200087fe43f */
[----:B------:R-:W-:Y:S01]  /*e190*/  R2UR UR10, R14 ;  /* 0x000000000e0a72ca */ /* 0x000fe200000e0000 */
[----:B------:R-:W-:Y:S01]  /*e1a0*/  VIADD R3, R3, 0x1 ;  /* 0x0000000103037836 */ /* 0x000fe20000000000 */
[----:B------:R-:W-:Y:S01]  /*e1b0*/  R2UR UR12, R6 ;  /* 0x00000000060c72ca */ /* 0x000fe200000e0000 */
[----:B------:R-:W-:Y:S01]  /*e1c0*/  UIADD3.X UR29, URZ, UR25, URZ, UP1, !UPT ;  /* 0x000000193f1d7290 */ /* 0x000fe20008ffe43f */
[----:B------:R-:W-:Y:S01]  /*e1d0*/  R2UR UR21, R7 ;  /* 0x00000000071572ca */ /* 0x000fe200000e0000 */
[----:B------:R-:W-:Y:S01]  /*e1e0*/  UMOV UR16, 0x0 ;  /* 0x0000000000107882 */ /* 0x000fe20000000000 */
[----:B------:R-:W-:Y:S01]  /*e1f0*/  ISETP.GT.AND P1, PT, R15, 0x1, PT ;  /* 0x000000010f00780c */ /* 0x000fe20003f24270 */
[----:B------:R-:W-:Y:S01]  /*e200*/  UMOV UR17, 0x10000000 ;  /* 0x1000000000117882 */ /* 0x000fe20000000000 */
[C---:B------:R-:W-:Y:S01]  /*e210*/  ISETP.NE.AND P0, PT, R3.reuse, 0x5, PT ;  /* 0x000000050300780c */ /* 0x040fe20003f05270 */
[----:B------:R-:W-:Y:S01]  /*e220*/  UIADD3 UR7, UR7, 0x100, URZ ;  /* 0x0000010007077890 */ /* 0x000fe2000fffe03f */
[----:B------:R-:W-:Y:S01]  /*e230*/  VIADD R14, R14, 0x80 ;  /* 0x000000800e0e7836 */ /* 0x000fe20000000000 */
[----:B------:R-:W-:Y:S01]  /*e240*/  UIADD3 UR18, UR8, 0x14100, URZ ;  /* 0x0001410008127890 */ /* 0x000fe2000fffe03f */
[----:B------:R-:W-:Y:S01]  /*e250*/  SEL R5, RZ, 0x1, P0 ;  /* 0x00000001ff057807 */ /* 0x000fe20000000000 */
[----:B------:R-:W-:Y:S01]  /*e260*/  UMOV UR30, 0x30000 ;  /* 0x00030000001e7882 */ /* 0x000fe20000000000 */
[----:B------:R-:W-:-:S02]  /*e270*/  SEL R3, R3, RZ, P0 ;  /* 0x000000ff03037207 */ /* 0x000fc40000000000 */
[----:B------:R-:W-:Y:S01]  /*e280*/  UMOV UR8, UR7 ;  /* 0x0000000700087c82 */ /* 0x000fe20008000000 */
[----:B------:R-:W-:Y:S01]  /*e290*/  LOP3.LUT R2, R2, R5, RZ, 0x3c, !PT ;  /* 0x0000000502027212 */ /* 0x000fe200078e3cff */
[----:B------:R0:W-:Y:S02]  /*e2a0*/  UTMALDG.3D [UR8], [UR14], desc[UR16] ;  /* 0x000010080e0075b4 */ /* 0x0001e40008011000 */
[----:B0-----:R-:W-:Y:S01]  /*e2b0*/  UMOV UR8, UR18 ;  /* 0x0000001200087c82 */ /* 0x001fe20008000000 */
[----:B------:R-:W-:Y:S02]  /*e2c0*/  UMOV UR11, UR21 ;  /* 0x00000015000b7c82 */ /* 0x000fe40008000000 */
[----:B------:R0:W-:Y:S02]  /*e2d0*/  UTMALDG.3D.MULTICAST [UR8], [UR28], UR30, desc[UR16] ;  /* 0x000010081c0073b4 */ /* 0x0001e4000801181e */
[----:B0-----:R-:W-:Y:S05]  /*e2e0*/  @P1 BRA `(.L_x_277) ;  /* 0xfffffffc003c1947 */ /* 0x001fea000383ffff */
.L_x_274:
[----:B------:R-:W-:Y:S05]  /*e2f0*/  BSYNC B1 ;  /* 0x0000000000017941 */ /* 0x000fea0003800000 */
.L_x_273:
[----:B------:R-:W2:Y:S01]  /*e300*/  LDL.LU R17, [R1+0x8] ;  /* 0x0000080001117983 */ /* 0x000ea20000300800 */
[----:B------:R-:W-:Y:S01]  /*e310*/  LOP3.LUT P1, RZ, R10, 0xff, RZ, 0xc0, !PT ;  /* 0x000000ff0aff7812 */ /* 0x000fe2000782c0ff */
[----:B------:R-:W-:Y:S01]  /*e320*/  VIADD R4, R11, UR19 ;  /* 0x000000130b047c36 */ /* 0x000fe20008000000 */
[----:B------:R-:W-:Y:S01]  /*e330*/  ULDC.64 UR8, c[0x0][0x650] ;  /* 0x0001940000087ab9 */ /* 0x000fe20000000a00 */
[----:B------:R-:W3:Y:S01]  /*e340*/  LDL.LU R16, [R1+0xc] ;  /* 0x00000c0001107983 */ /* 0x000ee20000300800 */
[----:B------:R-:W-:Y:S01]  /*e350*/  IMAD.U32 R6, RZ, RZ, UR19 ;  /* 0x00000013ff067e24 */ /* 0x000fe2000f8e00ff */
[----:B------:R-:W-:Y:S01]  /*e360*/  UISETP.GE.U32.AND UP0, UPT, UR19, 0x5, UPT ;  /* 0x000000051300788c */ /* 0x000fe2000bf06070 */
[----:B------:R-:W-:Y:S01]  /*e370*/  ISETP.GT.U32.AND P0, PT, R4, 0x4, PT ;  /* 0x000000040400780c */ /* 0x000fe20003f04070 */
[----:B------:R-:W-:Y:S01]  /*e380*/  BSSY B1, `(.L_x_278) ;  /* 0x000006e000017945 */ /* 0x000fe20003800000 */
[----:B------:R-:W-:Y:S01]  /*e390*/  IMAD.MOV.U32 R7, RZ, RZ, -0x1 ;  /* 0xffffffffff077424 */ /* 0x000fe200078e00ff */
[----:B------:R-:W-:-:S02]  /*e3a0*/  PRMT R10, RZ, 0x7610, R10 ;  /* 0x00007610ff0a7816 */ /* 0x000fc4000000000a */
[----:B------:R-:W-:Y:S01]  /*e3b0*/  ISETP.LT.U32.AND P0, PT, R6, 0x5, P0 ;  /* 0x000000050600780c */ /* 0x000fe20000701070 */
[----:B------:R-:W-:Y:S01]  /*e3c0*/  IMAD.MOV.U32 R6, RZ, RZ, -0x1 ;  /* 0xffffffffff067424 */ /* 0x000fe200078e00ff */
[----:B------:R-:W0:Y:S01]  /*e3d0*/  @P1 S2R R3, SR_CgaCtaId ;  /* 0x0000000000031919 */ /* 0x000e220000008800 */
[----:B------:R-:W-:Y:S02]  /*e3e0*/  @P1 MOV R2, 0x400 ;  /* 0x0000040000021802 */ /* 0x000fe40000000f00 */
[----:B------:R-:W-:Y:S02]  /*e3f0*/  PLOP3.LUT P2, PT, PT, PT, UP0, 0x80, 0x0 ;  /* 0x000000000000781c */ /* 0x000fe40003f4f008 */
[----:B0-----:R-:W-:Y:S01]  /*e400*/  @P1 LEA R5, R3, R2, 0x18 ;  /* 0x0000000203051211 */ /* 0x001fe200078ec0ff */
[----:B------:R-:W-:-:S03]  /*e410*/  IMAD.WIDE.U32 R2, R4, -0x33333333, RZ ;  /* 0xcccccccd04027825 */ /* 0x000fc600078e00ff */
[----:B------:R0:W-:Y:S01]  /*e420*/  @P1 SYNCS.ARRIVE.TRANS64.A1T0 RZ, [R5+URZ+0x68], RZ ;  /* 0x000068ff05ff19a7 */ /* 0x0001e2000810003f */
[----:B------:R-:W-:Y:S02]  /*e430*/  PRMT R2, RZ, 0x7610, R2 ;  /* 0x00007610ff027816 */ /* 0x000fe40000000002 */
[----:B0-----:R-:W-:Y:S02]  /*e440*/  SHF.R.U32.HI R5, RZ, 0x2, R3 ;  /* 0x00000002ff057819 */ /* 0x001fe40000011603 */
[----:B------:R-:W-:-:S03]  /*e450*/  SEL R3, RZ, 0x1, !P0 ;  /* 0x00000001ff037807 */ /* 0x000fc60004000000 */
[----:B------:R-:W-:Y:S01]  /*e460*/  IMAD R11, R5, -0x5, R4 ;  /* 0xfffffffb050b7824 */ /* 0x000fe200078e0204 */
[----:B------:R-:W-:-:S04]  /*e470*/  LOP3.LUT R8, R8, R3, RZ, 0x3c, !PT ;  /* 0x0000000308087212 */ /* 0x000fc800078e3cff */
[----:B------:R-:W-:Y:S01]  /*e480*/  @P2 LOP3.LUT R8, R8, 0x1, R5, 0x78, !PT ;  /* 0x0000000108082812 */ /* 0x000fe200078e7805 */
[----:B------:R-:W-:Y:S01]  /*e490*/  IMAD.MOV.U32 R5, RZ, RZ, -0x1 ;  /* 0xffffffffff057424 */ /* 0x000fe200078e00ff */
[----:B---3--:R-:W-:-:S04]  /*e4a0*/  IADD3 R16, P1, R16, UR22, RZ ;  /* 0x0000001610107c10 */ /* 0x008fc8000ff3e0ff */
[----:B--2---:R-:W-:Y:S01]  /*e4b0*/  IADD3.X R17, R17, UR13, RZ, P1, !PT ;  /* 0x0000000d11117c10 */ /* 0x004fe20008ffe4ff */
[----:B------:R0:W-:Y:S01]  /*e4c0*/  STL [R1+0xc], R16 ;  /* 0x00000c1001007387 */ /* 0x0001e20000100800 */
[----:B------:R-:W-:-:S03]  /*e4d0*/  ISETP.GE.U32.AND P0, PT, R16, UR8, PT ;  /* 0x0000000810007c0c */ /* 0x000fc6000bf06070 */
[----:B------:R0:W-:Y:S01]  /*e4e0*/  STL [R1+0x8], R17 ;  /* 0x0000081101007387 */ /* 0x0001e20000100800 */
[----:B------:R-:W-:-:S13]  /*e4f0*/  ISETP.GE.U32.AND.EX P0, PT, R17, UR9, PT, P0 ;  /* 0x0000000911007c0c */ /* 0x000fda000bf06100 */
[----:B0-----:R-:W-:Y:S05]  /*e500*/  @P0 BRA `(.L_x_279) ;  /* 0x0000000400540947 */ /* 0x001fea0003800000 */
[----:B------:R-:W-:Y:S01]  /*e510*/  ULDC.64 UR8, c[0x0][0x628] ;  /* 0x00018a0000087ab9 */ /* 0x000fe20000000a00 */
[----:B------:R-:W0:Y:S01]  /*e520*/  S2R R12, SR_CTAID.X ;  /* 0x00000000000c7919 */ /* 0x000e220000002500 */
[----:B------:R-:W-:Y:S01]  /*e530*/  ISETP.NE.U32.AND P0, PT, RZ, UR8, PT ;  /* 0x00000008ff007c0c */ /* 0x000fe2000bf05070 */
[----:B------:R-:W-:Y:S01]  /*e540*/  ULDC UR10, c[0x0][0x630] ;  /* 0x00018c00000a7ab9 */ /* 0x000fe20000000800 */
[----:B------:R-:W-:Y:S01]  /*e550*/  IMAD.MOV.U32 R2, RZ, RZ, R16 ;  /* 0x000000ffff027224 */ /* 0x000fe200078e0010 */
[----:B------:R-:W1:Y:S01]  /*e560*/  S2R R9, SR_CTAID.Y ;  /* 0x0000000000097919 */ /* 0x000e620000002600 */
[----:B------:R-:W-:Y:S01]  /*e570*/  ISETP.NE.AND.EX P0, PT, RZ, UR9, PT, P0 ;  /* 0x00000009ff007c0c */ /* 0x000fe2000bf05300 */
[----:B------:R-:W-:-:S12]  /*e580*/  IMAD.MOV.U32 R3, RZ, RZ, R17 ;  /* 0x000000ffff037224 */ /* 0x000fd800078e0011 */
[----:B------:R-:W-:Y:S05]  /*e590*/  @!P0 BRA `(.L_x_280) ;  /* 0x0000000000288947 */ /* 0x000fea0003800000 */
[----:B------:R-:W-:Y:S02]  /*e5a0*/  ULDC UR7, c[0x0][0x634] ;  /* 0x00018d0000077ab9 */ /* 0x000fe40000000800 */
[----:B------:R-:W-:-:S05]  /*e5b0*/  IADD3 R7, P0, R16, UR7, RZ ;  /* 0x0000000710077c10 */ /* 0x000fca000ff1e0ff */
[----:B------:R-:W-:-:S04]  /*e5c0*/  IMAD.X R13, RZ, RZ, R17, P0 ;  /* 0x000000ffff0d7224 */ /* 0x000fc800000e0611 */
[----:B------:R-:W-:-:S04]  /*e5d0*/  IMAD.WIDE.U32 R4, R13, UR8, RZ ;  /* 0x000000080d047c25 */ /* 0x000fc8000f8e00ff */
[----:B------:R-:W-:-:S04]  /*e5e0*/  IMAD.WIDE.U32 R4, P0, R7, UR9, R4 ;  /* 0x0000000907047c25 */ /* 0x000fc8000f800004 */
[----:B------:R-:W-:-:S04]  /*e5f0*/  IMAD.WIDE.U32 R6, R7, UR8, RZ ;  /* 0x0000000807067c25 */ /* 0x000fc8000f8e00ff */
[----:B------:R-:W-:Y:S01]  /*e600*/  IMAD.X R3, RZ, RZ, RZ, P0 ;  /* 0x000000ffff037224 */ /* 0x000fe200000e06ff */
[----:B------:R-:W-:Y:S01]  /*e610*/  IADD3 RZ, P0, R7, R4, RZ ;  /* 0x0000000407ff7210 */ /* 0x000fe20007f1e0ff */
[----:B------:R-:W-:-:S04]  /*e620*/  IMAD.MOV.U32 R2, RZ, RZ, R5 ;  /* 0x000000ffff027224 */ /* 0x000fc800078e0005 */
[----:B------:R-:W-:-:S08]  /*e630*/  IMAD.WIDE.U32.X R2, R13, UR9, R2, P0 ;  /* 0x000000090d027c25 */ /* 0x000fd000080e0402 */
.L_x_280:
[--C-:B------:R-:W-:Y:S01]  /*e640*/  SHF.R.U64 R6, R2, UR10, R3.reuse ;  /* 0x0000000a02067c19 */ /* 0x100fe20008001203 */
[----:B------:R-:W-:Y:S01]  /*e650*/  ULDC.64 UR8, c[0x0][0x620] ;  /* 0x0001880000087ab9 */ /* 0x000fe20000000a00 */
[----:B------:R-:W-:Y:S01]  /*e660*/  SHF.R.U32.HI R2, RZ, UR10, R3 ;  /* 0x0000000aff027c19 */ /* 0x000fe20008011603 */
[----:B------:R-:W-:Y:S01]  /*e670*/  IMAD.MOV.U32 R3, RZ, RZ, R17 ;  /* 0x000000ffff037224 */ /* 0x000fe200078e0011 */
[----:B------:R-:W-:Y:S01]  /*e680*/  IADD3 R5, P0, RZ, -R6, RZ ;  /* 0x80000006ff057210 */ /* 0x000fe20007f1e0ff */
[----:B------:R-:W-:Y:S01]  /*e690*/  ULDC UR7, c[0x0][0x150] ;  /* 0x0000540000077ab9 */ /* 0x000fe20000000800 */
[----:B0-----:R-:W-:Y:S01]  /*e6a0*/  I2FP.F32.U32 R7, R12 ;  /* 0x0000000c00077245 */ /* 0x001fe20000201000 */
[----:B------:R-:W0:Y:S01]  /*e6b0*/  LDC R19, c[0x0][0x144] ;  /* 0x00005100ff137b82 */ /* 0x000e220000000800 */
[----:B------:R-:W-:Y:S01]  /*e6c0*/  ULDC.64 UR10, c[0x0][0x640] ;  /* 0x00019000000a7ab9 */ /* 0x000fe20000000a00 */
[----:B------:R-:W-:Y:S01]  /*e6d0*/  IMAD.X R2, RZ, RZ, ~R2, P0 ;  /* 0x000000ffff027224 */ /* 0x000fe200000e0e02 */
[----:B------:R-:W-:-:S03]  /*e6e0*/  ISETP.NE.U32.AND P0, PT, RZ, UR10, PT ;  /* 0x0000000aff007c0c */ /* 0x000fc6000bf05070 */
[----:B------:R-:W-:Y:S01]  /*e6f0*/  IMAD R4, R2, UR8, RZ ;  /* 0x0000000802047c24 */ /* 0x000fe2000f8e02ff */
[----:B------:R-:W-:Y:S01]  /*e700*/  ISETP.NE.AND.EX P0, PT, RZ, UR11, PT, P0 ;  /* 0x0000000bff007c0c */ /* 0x000fe2000bf05300 */
[----:B------:R-:W-:Y:S01]  /*e710*/  IMAD.MOV.U32 R2, RZ, RZ, R16 ;  /* 0x000000ffff027224 */ /* 0x000fe200078e0010 */
[----:B------:R-:W2:Y:S03]  /*e720*/  LDC R14, c[0x0][0x148] ;  /* 0x00005200ff0e7b82 */ /* 0x000ea60000000800 */
[----:B------:R-:W-:Y:S01]  /*e730*/  IMAD.WIDE.U32 R2, R5, UR8, R2 ;  /* 0x0000000805027c25 */ /* 0x000fe2000f8e0002 */
[----:B------:R-:W-:-:S03]  /*e740*/  ULDC UR8, c[0x0][0x154] ;  /* 0x0000550000087ab9 */ /* 0x000fc60000000800 */
[----:B------:R-:W-:Y:S02]  /*e750*/  IMAD R5, R5, UR9, R4 ;  /* 0x0000000905057c24 */ /* 0x000fe4000f8e0204 */
[----:B------:R-:W-:Y:S01]  /*e760*/  FMUL R4, R7, UR7 ;  /* 0x0000000707047c20 */ /* 0x000fe20008400000 */
[----:B------:R-:W-:Y:S01]  /*e770*/  ULDC UR7, c[0x0][0x618] ;  /* 0x0001860000077ab9 */ /* 0x000fe20000000800 */
[----:B------:R-:W-:Y:S01]  /*e780*/  ULDC UR9, c[0x0][0x608] ;  /* 0x0001820000097ab9 */ /* 0x000fe20000000800 */
[----:B------:R-:W-:-:S03]  /*e790*/  IMAD.IADD R3, R3, 0x1, R5 ;  /* 0x0000000103037824 */ /* 0x000fc600078e0205 */
[----:B------:R-:W3:Y:S02]  /*e7a0*/  F2I.U32.TRUNC.NTZ R4, R4 ;  /* 0x0000000400047305 */ /* 0x000ee4000020f000 */
[----:B------:R-:W-:Y:S02]  /*e7b0*/  SHF.R.U64 R7, R2, UR7, R3 ;  /* 0x0000000702077c19 */ /* 0x000fe40008001203 */
[----:B-1----:R-:W-:-:S05]  /*e7c0*/  I2FP.F32.U32 R2, R9 ;  /* 0x0000000900027245 */ /* 0x002fca0000201000 */
[----:B------:R-:W-:Y:S01]  /*e7d0*/  FMUL R5, R2, UR8 ;  /* 0x0000000802057c20 */ /* 0x000fe20008400000 */
[----:B------:R-:W-:Y:S01]  /*e7e0*/  SHF.R.U32.HI R2, RZ, UR7, R3 ;  /* 0x00000007ff027c19 */ /* 0x000fe20008011603 */
[----:B------:R-:W-:Y:S02]  /*e7f0*/  ULDC UR7, c[0x0][0x658] ;  /* 0x0001960000077ab9 */ /* 0x000fe40000000800 */
[----:B------:R1:W4:Y:S01]  /*e800*/  F2I.U32.TRUNC.NTZ R16, R5 ;  /* 0x0000000500107305 */ /* 0x000322000020f000 */
[----:B------:R-:W-:Y:S01]  /*e810*/  SHF.R.U64 R15, R7, UR9, R2 ;  /* 0x00000009070f7c19 */ /* 0x000fe20008001202 */
[----:B---3--:R-:W-:Y:S01]  /*e820*/  IMAD.MOV R4, RZ, RZ, -R4 ;  /* 0x000000ffff047224 */ /* 0x008fe200078e0a04 */
[----:B------:R-:W-:-:S03]  /*e830*/  SHF.R.U32.HI R2, RZ, UR9, R2 ;  /* 0x00000009ff027c19 */ /* 0x000fc60008011602 */
[----:B0-----:R-:W-:Y:S01]  /*e840*/  IMAD R12, R19, R4, R12 ;  /* 0x00000004130c7224 */ /* 0x001fe200078e020c */
[--C-:B------:R-:W-:Y:S02]  /*e850*/  SHF.R.U64 R13, R15, UR7, R2.reuse ;  /* 0x000000070f0d7c19 */ /* 0x100fe40008001202 */
[----:B------:R-:W-:-:S03]  /*e860*/  SHF.R.U32.HI R17, RZ, UR7, R2 ;  /* 0x00000007ff117c19 */ /* 0x000fc60008011602 */
[----:B------:R-:W-:Y:S02]  /*e870*/  IMAD.MOV.U32 R2, RZ, RZ, R13 ;  /* 0x000000ffff027224 */ /* 0x000fe400078e000d */
[----:B------:R-:W-:Y:S01]  /*e880*/  IMAD.MOV.U32 R3, RZ, RZ, R17 ;  /* 0x000000ffff037224 */ /* 0x000fe200078e0011 */
[----:B-12-4-:R-:W-:Y:S06]  /*e890*/  @!P0 BRA `(.L_x_281) ;  /* 0x0000000000288947 */ /* 0x016fec0003800000 */
[----:B------:R-:W-:Y:S02]  /*e8a0*/  ULDC UR7, c[0x0][0x64c] ;  /* 0x0001930000077ab9 */ /* 0x000fe40000000800 */
[----:B------:R-:W-:-:S05]  /*e8b0*/  IADD3 R3, P0, R13, UR7, RZ ;  /* 0x000000070d037c10 */ /* 0x000fca000ff1e0ff */
[----:B------:R-:W-:-:S04]  /*e8c0*/  IMAD.X R17, RZ, RZ, R17, P0 ;  /* 0x000000ffff117224 */ /* 0x000fc800000e0611 */
[----:B------:R-:W-:-:S04]  /*e8d0*/  IMAD.WIDE.U32 R4, R17, UR10, RZ ;  /* 0x0000000a11047c25 */ /* 0x000fc8000f8e00ff */
[----:B------:R-:W-:-:S04]  /*e8e0*/  IMAD.WIDE.U32 R4, P0, R3, UR11, R4 ;  /* 0x0000000b03047c25 */ /* 0x000fc8000f800004 */
[----:B------:R-:W-:-:S04]  /*e8f0*/  IMAD.WIDE.U32 R2, R3, UR10, RZ ;  /* 0x0000000a03027c25 */ /* 0x000fc8000f8e00ff */
[----:B------:R-:W-:Y:S01]  /*e900*/  IMAD.MOV.U32 R2, RZ, RZ, R5 ;  /* 0x000000ffff027224 */ /* 0x000fe200078e0005 */
[----:B------:R-:W-:Y:S01]  /*e910*/  IADD3 RZ, P1, R3, R4, RZ ;  /* 0x0000000403ff7210 */ /* 0x000fe20007f3e0ff */
[----:B------:R-:W-:-:S04]  /*e920*/  IMAD.X R3, RZ, RZ, RZ, P0 ;  /* 0x000000ffff037224 */ /* 0x000fc800000e06ff */
[----:B------:R-:W-:-:S08]  /*e930*/  IMAD.WIDE.U32.X R2, R17, UR11, R2, P1 ;  /* 0x0000000b11027c25 */ /* 0x000fd000088e0402 */
.L_x_281:
[----:B------:R-:W-:Y:S01]  /*e940*/  ULDC UR7, c[0x0][0x648] ;  /* 0x0001920000077ab9 */ /* 0x000fe20000000800 */
[----:B------:R-:W-:Y:S01]  /*e950*/  LOP3.LUT R15, R15, UR20, RZ, 0xc0, !PT ;  /* 0x000000140f0f7c12 */ /* 0x000fe2000f8ec0ff */
[----:B------:R-:W-:Y:S01]  /*e960*/  IMAD.MOV R16, RZ, RZ, -R16 ;  /* 0x000000ffff107224 */ /* 0x000fe200078e0a10 */
[----:B------:R-:W-:Y:S01]  /*e970*/  SHF.R.U64 R2, R2, UR7, R3 ;  /* 0x0000000702027c19 */ /* 0x000fe20008001203 */
[----:B------:R-:W-:Y:S01]  /*e980*/  ULDC UR7, c[0x0][0x638] ;  /* 0x00018e0000077ab9 */ /* 0x000fe20000000800 */
[----:B------:R-:W-:Y:S01]  /*e990*/  ULDC UR8, c[0x0][0x610] ;  /* 0x0001840000087ab9 */ /* 0x000fe20000000800 */
[----:B------:R-:W-:Y:S02]  /*e9a0*/  @P3 IMAD R12, R14, R16, R9 ;  /* 0x000000100e0c3224 */ /* 0x000fe400078e0209 */
[----:B------:R-:W-:Y:S02]  /*e9b0*/  IMAD.MOV R4, RZ, RZ, -R2 ;  /* 0x000000ffff047224 */ /* 0x000fe400078e0a02 */
[----:B------:R-:W-:Y:S01]  /*e9c0*/  IMAD R5, R2, UR5, R15 ;  /* 0x0000000502057c24 */ /* 0x000fe2000f8e020f */
[----:B------:R-:W-:Y:S01]  /*e9d0*/  LOP3.LUT R2, R7, UR4, RZ, 0xc0, !PT ;  /* 0x0000000407027c12 */ /* 0x000fe2000f8ec0ff */
[----:B------:R-:W-:Y:S01]  /*e9e0*/  IMAD R13, R4, UR7, R13 ;  /* 0x00000007040d7c24 */ /* 0x000fe2000f8e020d */
[----:B------:R-:W-:Y:S01]  /*e9f0*/  ULDC UR7, c[0x0][0x600] ;  /* 0x0001800000077ab9 */ /* 0x000fe20000000800 */
[----:B------:R-:W-:-:S02]  /*ea00*/  IMAD R5, R5, UR8, R12 ;  /* 0x0000000805057c24 */ /* 0x000fc4000f8e020c */
[----:B------:R-:W-:Y:S02]  /*ea10*/  IMAD R4, R13, UR7, R2 ;  /* 0x000000070d047c24 */ /* 0x000fe4000f8e0202 */
[----:B------:R-:W-:-:S03]  /*ea20*/  IMAD.MOV.U32 R3, RZ, RZ, 0x1 ;  /* 0x00000001ff037424 */ /* 0x000fc600078e00ff */
[----:B------:R-:W-:Y:S02]  /*ea30*/  SEL R7, R4, R5, !P3 ;  /* 0x0000000504077207 */ /* 0x000fe40005800000 */
[----:B------:R-:W-:Y:S02]  /*ea40*/  PRMT R2, R3, 0x7610, R2 ;  /* 0x0000761003027816 */ /* 0x000fe40000000002 */
[----:B------:R-:W-:-:S07]  /*ea50*/  SEL R5, R5, R4, !P3 ;  /* 0x0000000405057207 */ /* 0x000fce0005800000 */
.L_x_279:
[----:B------:R-:W-:Y:S05]  /*ea60*/  BSYNC B1 ;  /* 0x0000000000017941 */ /* 0x000fea0003800000 */
.L_x_278:
[----:B------:R-:W-:-:S13]  /*ea70*/  LOP3.LUT P0, RZ, R2, 0xff, RZ, 0xc0, !PT ;  /* 0x000000ff02ff7812 */ /* 0x000fda000780c0ff */
[----:B------:R-:W-:Y:S05]  /*ea80*/  @P0 BRA `(.L_x_282) ;  /* 0xfffffff4001c0947 */ /* 0x000fea000383ffff */
[----:B------:R-:W-:Y:S05]  /*ea90*/  BSYNC B0 ;  /* 0x0000000000007941 */ /* 0x000fea0003800000 */
.L_x_271:
[----:B------:R-:W-:-:S03]  /*eaa0*/  UMOV UR7, 0xffffffff ;  /* 0xffffffff00077882 */ /* 0x000fc60000000000 */
[----:B------:R-:W-:Y:S05]  /*eab0*/  BRA.DIV UR7, `(.L_x_283) ;  /* 0x0000000607447947 */ /* 0x000fea000b800000 */
[----:B------:R-:W-:-:S13]  /*eac0*/  ELECT P0, URZ, PT ;  /* 0x00000000003f782f */ /* 0x000fda0003800000 */
.L_x_298:
[----:B------:R-:W-:Y:S04]  /*ead0*/  BSSY B0, `(.L_x_284) ;  /* 0x0000035000007945 */ /* 0x000fe80003800000 */
[----:B------:R-:W-:Y:S05]  /*eae0*/  @!P0 BRA `(.L_x_285) ;  /* 0x0000000000cc8947 */ /* 0x000fea0003800000 */
[----:B------:R-:W-:-:S04]  /*eaf0*/  ULOP3.LUT UR7, UR6, 0x2, URZ, 0xfc, !UPT ;  /* 0x0000000206077892 */ /* 0x000fc8000f8efc3f */
[----:B------:R-:W-:-:S06]  /*eb00*/  UISETP.NE.AND UP0, UPT, UR7, 0x3, UPT ;  /* 0x000000030700788c */ /* 0x000fcc000bf05270 */
[----:B------:R-:W-:-:S13]  /*eb10*/  PLOP3.LUT P0, PT, PT, PT, UP0, 0x80, 0x0 ;  /* 0x000000000000781c */ /* 0x000fda0003f0f008 */
[----:B------:R-:W-:Y:S05]  /*eb20*/  @!P0 BRA `(.L_x_286) ;  /* 0x0000000000048947 */ /* 0x000fea0003800000 */
[----:B------:R-:W-:Y:S01]  /*eb30*/  BPT.TRAP 0x1 ;  /* 0x000000040000795c */ /* 0x000fe20000300000 */
.L_x_286:
[----:B------:R-:W0:Y:S01]  /*eb40*/  S2R R3, SR_CgaCtaId ;  /* 0x0000000000037919 */ /* 0x000e220000008800 */
[----:B------:R-:W-:Y:S02]  /*eb50*/  MOV R0, 0x400 ;  /* 0x0000040000007802 */ /* 0x000fe40000000f00 */
[----:B------:R-:W-:Y:S02]  /*eb60*/  SHF.L.U32 R2, R8, 0x1f, RZ ;  /* 0x0000001f08027819 */ /* 0x000fe400000006ff */
[----:B0-----:R-:W-:-:S05]  /*eb70*/  LEA R0, R3, R0, 0x18 ;  /* 0x0000000003007211 */ /* 0x001fca00078ec0ff */
[----:B------:R-:W-:-:S04]  /*eb80*/  VIADD R0, R0, 0x28 ;  /* 0x0000002800007836 */ /* 0x000fc80000000000 */
[C---:B------:R-:W-:Y:S02]  /*eb90*/  IMAD R5, R11.reuse, 0x8, R0 ;  /* 0x000000080b057824 */ /* 0x040fe400078e0200 */
[----:B------:R-:W-:Y:S02]  /*eba0*/  VIADD R11, R11, 0x1 ;  /* 0x000000010b0b7836 */ /* 0x000fe40000000000 */
[----:B------:R-:W0:Y:S03]  /*ebb0*/  SYNCS.PHASECHK.TRANS64.TRYWAIT P0, [R5+URZ], R2 ;  /* 0x00000002050075a7 */ /* 0x000e26000800017f */
[----:B------:R-:W-:-:S04]  /*ebc0*/  ISETP.NE.AND P1, PT, R11, 0x5, PT ;  /* 0x000000050b00780c */ /* 0x000fc80003f25270 */
[----:B------:R-:W-:Y:S02]  /*ebd0*/  SEL R3, RZ, 0x1, P1 ;  /* 0x00000001ff037807 */ /* 0x000fe40000800000 */
[----:B------:R-:W-:Y:S02]  /*ebe0*/  SEL R11, R11, RZ, P1 ;  /* 0x000000ff0b0b7207 */ /* 0x000fe40000800000 */
[----:B------:R-:W-:-:S03]  /*ebf0*/  LOP3.LUT R8, R8, R3, RZ, 0x3c, !PT ;  /* 0x0000000308087212 */ /* 0x000fc600078e3cff */
[----:B------:R-:W-:Y:S01]  /*ec00*/  IMAD R7, R11, 0x8, R0 ;  /* 0x000000080b077824 */ /* 0x000fe200078e0200 */
[----:B------:R-:W-:Y:S01]  /*ec10*/  SHF.L.U32 R4, R8, 0x1f, RZ ;  /* 0x0000001f08047819 */ /* 0x000fe200000006ff */
[----:B0-----:R-:W-:Y:S06]  /*ec20*/  @!P0 BRA `(.L_x_287) ;  /* 0x0000000400088947 */ /* 0x001fec0003800000 */
.L_x_299:
[----:B------:R-:W1:Y:S01]  /*ec30*/  SYNCS.PHASECHK.TRANS64.TRYWAIT P0, [R7+URZ], R4 ;  /* 0x00000004070075a7 */ /* 0x000e62000800017f */
[----:B0-----:R-:W-:-:S05]  /*ec40*/  VIADD R2, R11, 0x1 ;  /* 0x000000010b027836 */ /* 0x001fca0000000000 */
[----:B------:R-:W-:-:S04]  /*ec50*/  ISETP.NE.AND P1, PT, R2, 0x5, PT ;  /* 0x000000050200780c */ /* 0x000fc80003f25270 */
[----:B------:R-:W-:Y:S02]  /*ec60*/  SEL R3, RZ, 0x1, P1 ;  /* 0x00000001ff037807 */ /* 0x000fe40000800000 */
[----:B------:R-:W-:Y:S02]  /*ec70*/  SEL R9, R2, RZ, P1 ;  /* 0x000000ff02097207 */ /* 0x000fe40000800000 */
[----:B------:R-:W-:-:S03]  /*ec80*/  LOP3.LUT R8, R8, R3, RZ, 0x3c, !PT ;  /* 0x0000000308087212 */ /* 0x000fc600078e3cff */
[----:B------:R-:W-:Y:S01]  /*ec90*/  IMAD R10, R9, 0x8, R0 ;  /* 0x00000008090a7824 */ /* 0x000fe200078e0200 */
[----:B------:R-:W-:Y:S01]  /*eca0*/  SHF.L.U32 R5, R8, 0x1f, RZ ;  /* 0x0000001f08057819 */ /* 0x000fe200000006ff */
[----:B-1----:R-:W-:Y:S06]  /*ecb0*/  @!P0 BRA `(.L_x_288) ;  /* 0x0000000000f88947 */ /* 0x002fec0003800000 */
.L_x_300:
[----:B------:R-:W1:Y:S01]  /*ecc0*/  SYNCS.PHASECHK.TRANS64.TRYWAIT P0, [R10+URZ], R5 ;  /* 0x000000050a0075a7 */ /* 0x000e62000800017f */
[----:B------:R-:W-:-:S05]  /*ecd0*/  VIADD R2, R9, 0x1 ;  /* 0x0000000109027836 */ /* 0x000fca0000000000 */
[----:B------:R-:W-:-:S04]  /*ece0*/  ISETP.NE.AND P1, PT, R2, 0x5, PT ;  /* 0x000000050200780c */ /* 0x000fc80003f25270 */
[----:B------:R-:W-:Y:S02]  /*ecf0*/  SEL R3, RZ, 0x1, P1 ;  /* 0x00000001ff037807 */ /* 0x000fe40000800000 */
[----:B0-----:R-:W-:Y:S02]  /*ed00*/  SEL R7, R2, RZ, P1 ;  /* 0x000000ff02077207 */ /* 0x001fe40000800000 */
[----:B------:R-:W-:-:S03]  /*ed10*/  LOP3.LUT R9, R8, R3, RZ, 0x3c, !PT ;  /* 0x0000000308097212 */ /* 0x000fc600078e3cff */
[----:B------:R-:W-:Y:S01]  /*ed20*/  IMAD R11, R7, 0x8, R0 ;  /* 0x00000008070b7824 */ /* 0x000fe200078e0200 */
[----:B------:R-:W-:Y:S01]  /*ed30*/  SHF.L.U32 R6, R9, 0x1f, RZ ;  /* 0x0000001f09067819 */ /* 0x000fe200000006ff */
[----:B-1----:R-:W-:Y:S06]  /*ed40*/  @!P0 BRA `(.L_x_289) ;  /* 0x0000000000e88947 */ /* 0x002fec0003800000 */
.L_x_301:
[----:B------:R-:W1:Y:S01]  /*ed50*/  SYNCS.PHASECHK.TRANS64.TRYWAIT P0, [R11+URZ], R6 ;  /* 0x000000060b0075a7 */ /* 0x000e62000800017f */
[----:B------:R-:W-:-:S05]  /*ed60*/  VIADD R2, R7, 0x1 ;  /* 0x0000000107027836 */ /* 0x000fca0000000000 */
[----:B------:R-:W-:-:S04]  /*ed70*/  ISETP.NE.AND P1, PT, R2, 0x5, PT ;  /* 0x000000050200780c */ /* 0x000fc80003f25270 */
[----:B------:R-:W-:Y:S02]  /*ed80*/  SEL R4, RZ, 0x1, P1 ;  /* 0x00000001ff047807 */ /* 0x000fe40000800000 */
[----:B------:R-:W-:Y:S02]  /*ed90*/  SEL R3, R2, RZ, P1 ;  /* 0x000000ff02037207 */ /* 0x000fe40000800000 */
[----:B------:R-:W-:Y:S01]  /*eda0*/  LOP3.LUT R4, R9, R4, RZ, 0x3c, !PT ;  /* 0x0000000409047212 */ /* 0x000fe200078e3cff */
[----:B-1----:R-:W-:Y:S06]  /*edb0*/  @!P0 BRA `(.L_x_290) ;  /* 0x0000000000e08947 */ /* 0x002fec0003800000 */
.L_x_302:
[----:B------:R-:W-:Y:S01]  /*edc0*/  IMAD R3, R3, 0x8, R0 ;  /* 0x0000000803037824 */ /* 0x000fe200078e0200 */
[----:B------:R-:W-:-:S07]  /*edd0*/  SHF.L.U32 R0, R4, 0x1f, RZ ;  /* 0x0000001f04007819 */ /* 0x000fce00000006ff */
.L_x_291:
[----:B--2---:R2:W3:Y:S02]  /*ede0*/  SYNCS.PHASECHK.TRANS64.TRYWAIT P0, [R3+URZ], R0 ;  /* 0x00000000030075a7 */ /* 0x0044e4000800017f */
[----:B---3--:R-:W-:Y:S05]  /*edf0*/  @!P0 NANOSLEEP.SYNCS 0x989680 ;  /* 0x009896800000895d */ /* 0x008fea0003900000 */
[----:B------:R-:W3:Y:S02]  /*ee00*/  @!P0 SYNCS.PHASECHK.TRANS64 P0, [R3+URZ], R0 ;  /* 0x00000000030085a7 */ /* 0x000ee4000800007f */
[----:B---3--:R-:W-:Y:S05]  /*ee10*/  @!P0 BRA `(.L_x_291) ;  /* 0xfffffffc00f08947 */ /* 0x008fea000383ffff */
.L_x_285:
[----:B------:R-:W-:Y:S05]  /*ee20*/  BSYNC B0 ;  /* 0x0000000000007941 */ /* 0x000fea0003800000 */
.L_x_284:
[----:B------:R-:W-:Y:S05]  /*ee30*/  EXIT ;  /* 0x000000000000794d */ /* 0x000fea0003800000 */
.L_x_21:
[----:B-1----:R-:W-:-:S04]  /*ee40*/  IMAD.U32 R3, RZ, RZ, UR5 ;  /* 0x00000005ff037e24 */ /* 0x002fc8000f8e00ff */
[----:B------:R1:W2:Y:S03]  /*ee50*/  SYNCS.PHASECHK.TRANS64.TRYWAIT P0, [R3+URZ], R0 ;  /* 0x00000000030075a7 */ /* 0x0002a6000800017f */
[----:B--2---:R-:W-:Y:S05]  /*ee60*/  @!P0 NANOSLEEP.SYNCS 0x989680 ;  /* 0x009896800000895d */ /* 0x004fea0003900000 */
[----:B------:R-:W2:Y:S02]  /*ee70*/  @!P0 SYNCS.PHASECHK.TRANS64 P0, [R3+URZ], R0 ;  /* 0x00000000030085a7 */ /* 0x000ea4000800007f */
[----:B--2---:R-:W-:Y:S05]  /*ee80*/  @!P0 BRA `(.L_x_21) ;  /* 0xfffffffc00ec8947 */ /* 0x004fea000383ffff */
[----:B------:R-:W-:Y:S05]  /*ee90*/  BRA `(.L_x_20) ;  /* 0xffffff2c00707947 */ /* 0x000fea000383ffff */
.L_x_27:
[----:B-1----:R-:W-:-:S04]  /*eea0*/  IMAD.U32 R226, RZ, RZ, UR18 ;  /* 0x00000012ffe27e24 */ /* 0x002fc8000f8e00ff */
[----:B------:R1:W2:Y:S03]  /*eeb0*/  SYNCS.PHASECHK.TRANS64.TRYWAIT P0, [R226+URZ], R225 ;  /* 0x000000e1e20075a7 */ /* 0x0002a6000800017f */
[----:B--2---:R-:W-:Y:S05]  /*eec0*/  @!P0 NANOSLEEP.SYNCS 0x989680 ;  /* 0x009896800000895d */ /* 0x004fea0003900000 */
[----:B------:R-:W2:Y:S02]  /*eed0*/  @!P0 SYNCS.PHASECHK.TRANS64 P0, [R226+URZ], R225 ;  /* 0x000000e1e20085a7 */ /* 0x000ea4000800007f */
[----:B--2---:R-:W-:Y:S05]  /*eee0*/  @!P0 BRA `(.L_x_27) ;  /* 0xfffffffc00ec8947 */ /* 0x004fea000383ffff */
[----:B------:R-:W-:Y:S05]  /*eef0*/  BRA `(.L_x_26) ;  /* 0xffffff4000847947 */ /* 0x000fea000383ffff */
.L_x_272:
[----:B------:R-:W-:Y:S01]  /*ef00*/  BSSY B1, `(.L_x_292) ;  /* 0x0000006000017945 */ /* 0x000fe20003800000 */
[----:B------:R-:W-:-:S07]  /*ef10*/  IMAD.MOV.U32 R2, RZ, RZ, -0x1 ;  /* 0xffffffffff027424 */ /* 0x000fce00078e00ff */
[----:B------:R-:W-:Y:S05]  /*ef20*/  WARPSYNC.COLLECTIVE R2, `(.L_x_293) ;  /* 0x00000000020c7348 */ /* 0x000fea0003c00000 */
[----:B------:R-:W-:Y:S02]  /*ef30*/  ELECT P0, UR62, PT ;  /* 0x00000000003e782f */ /* 0x000fe40003800000 */
[----:B------:R-:W-:Y:S01]  /*ef40*/  MOV R2, UR62 ;  /* 0x0000003e00027c02 */ /* 0x000fe20008000f00 */
[----:B------:R-:W-:Y:S10]  /*ef50*/  ENDCOLLECTIVE ;  /* 0x000000000000791b */ /* 0x000ff40003800000 */
.L_x_293:
[----:B------:R-:W-:Y:S05]  /*ef60*/  BSYNC B1 ;  /* 0x0000000000017941 */ /* 0x000fea0003800000 */
.L_x_292:
[----:B------:R-:W-:Y:S05]  /*ef70*/  BRA `(.L_x_294) ;  /* 0xffffffec00ec7947 */ /* 0x000fea000383ffff */
.L_x_275:
[----:B0-----:R0:W2:Y:S02]  /*ef80*/  SYNCS.PHASECHK.TRANS64.TRYWAIT P0, [R13+URZ+0x28], R4 ;  /* 0x000028040d0075a7 */ /* 0x0010a4000800017f */
[----:B--2---:R-:W-:Y:S05]  /*ef90*/  @!P0 NANOSLEEP.SYNCS 0x989680 ;  /* 0x009896800000895d */ /* 0x004fea0003900000 */
[----:B------:R-:W2:Y:S02]  /*efa0*/  @!P0 SYNCS.PHASECHK.TRANS64 P0, [R13+URZ+0x28], R4 ;  /* 0x000028040d0085a7 */ /* 0x000ea4000800007f */
[----:B--2---:R-:W-:Y:S05]  /*efb0*/  @!P0 BRA `(.L_x_275) ;  /* 0xfffffffc00f08947 */ /* 0x004fea000383ffff */
[----:B------:R-:W-:Y:S05]  /*efc0*/  BRA `(.L_x_295) ;  /* 0xfffffff0002c7947 */ /* 0x000fea000383ffff */
.L_x_283:
[----:B------:R-:W-:Y:S01]  /*efd0*/  BSSY B0, `(.L_x_296) ;  /* 0x0000006000007945 */ /* 0x000fe20003800000 */
[----:B------:R-:W-:-:S07]  /*efe0*/  IMAD.MOV.U32 R2, RZ, RZ, -0x1 ;  /* 0xffffffffff027424 */ /* 0x000fce00078e00ff */
[----:B------:R-:W-:Y:S05]  /*eff0*/  WARPSYNC.COLLECTIVE R2, `(.L_x_297) ;  /* 0x00000000020c7348 */ /* 0x000fea0003c00000 */
[----:B------:R-:W-:Y:S02]  /*f000*/  ELECT P0, UR62, PT ;  /* 0x00000000003e782f */ /* 0x000fe40003800000 */
[----:B------:R-:W-:Y:S01]  /*f010*/  MOV R2, UR62 ;  /* 0x0000003e00027c02 */ /* 0x000fe20008000f00 */
[----:B------:R-:W-:Y:S10]  /*f020*/  ENDCOLLECTIVE ;  /* 0x000000000000791b */ /* 0x000ff40003800000 */
.L_x_297:
[----:B------:R-:W-:Y:S05]  /*f030*/  BSYNC B0 ;  /* 0x0000000000007941 */ /* 0x000fea0003800000 */
.L_x_296:
[----:B------:R-:W-:Y:S05]  /*f040*/  BRA `(.L_x_298) ;  /* 0xfffffff800a07947 */ /* 0x000fea000383ffff */
.L_x_287:
[----:B0-----:R0:W1:Y:S02]  /*f050*/  SYNCS.PHASECHK.TRANS64.TRYWAIT P0, [R5+URZ], R2 ;  /* 0x00000002050075a7 */ /* 0x001064000800017f */
[----:B-1----:R-:W-:Y:S05]  /*f060*/  @!P0 NANOSLEEP.SYNCS 0x989680 ;  /* 0x009896800000895d */ /* 0x002fea0003900000 */
[----:B------:R-:W1:Y:S02]  /*f070*/  @!P0 SYNCS.PHASECHK.TRANS64 P0, [R5+URZ], R2 ;  /* 0x00000002050085a7 */ /* 0x000e64000800007f */
[----:B-1----:R-:W-:Y:S05]  /*f080*/  @!P0 BRA `(.L_x_287) ;  /* 0xfffffffc00f08947 */ /* 0x002fea000383ffff */
[----:B------:R-:W-:Y:S05]  /*f090*/  BRA `(.L_x_299) ;  /* 0xfffffff800e47947 */ /* 0x000fea000383ffff */
.L_x_288:
[----:B0-----:R0:W1:Y:S02]  /*f0a0*/  SYNCS.PHASECHK.TRANS64.TRYWAIT P0, [R7+URZ], R4 ;  /* 0x00000004070075a7 */ /* 0x001064000800017f */
[----:B-1----:R-:W-:Y:S05]  /*f0b0*/  @!P0 NANOSLEEP.SYNCS 0x989680 ;  /* 0x009896800000895d */ /* 0x002fea0003900000 */
[----:B------:R-:W1:Y:S02]  /*f0c0*/  @!P0 SYNCS.PHASECHK.TRANS64 P0, [R7+URZ], R4 ;  /* 0x00000004070085a7 */ /* 0x000e64000800007f */
[----:B-1----:R-:W-:Y:S05]  /*f0d0*/  @!P0 BRA `(.L_x_288) ;  /* 0xfffffffc00f08947 */ /* 0x002fea000383ffff */
[----:B------:R-:W-:Y:S05]  /*f0e0*/  BRA `(.L_x_300) ;  /* 0xfffffff800f47947 */ /* 0x000fea000383ffff */
.L_x_289:
[----:B0-----:R0:W1:Y:S02]  /*f0f0*/  SYNCS.PHASECHK.TRANS64.TRYWAIT P0, [R10+URZ], R5 ;  /* 0x000000050a0075a7 */ /* 0x001064000800017f */
[----:B-1----:R-:W-:Y:S05]  /*f100*/  @!P0 NANOSLEEP.SYNCS 0x989680 ;  /* 0x009896800000895d */ /* 0x002fea0003900000 */
[----:B------:R-:W1:Y:S02]  /*f110*/  @!P0 SYNCS.PHASECHK.TRANS64 P0, [R10+URZ], R5 ;  /* 0x000000050a0085a7 */ /* 0x000e64000800007f */
[----:B-1----:R-:W-:Y:S05]  /*f120*/  @!P0 BRA `(.L_x_289) ;  /* 0xfffffffc00f08947 */ /* 0x002fea000383ffff */
[----:B------:R-:W-:Y:S05]  /*f130*/  BRA `(.L_x_301) ;  /* 0xfffffffc00047947 */ /* 0x000fea000383ffff */
.L_x_290:
[----:B-1----:R1:W2:Y:S02]  /*f140*/  SYNCS.PHASECHK.TRANS64.TRYWAIT P0, [R11+URZ], R6 ;  /* 0x000000060b0075a7 */ /* 0x0022a4000800017f */
[----:B--2---:R-:W-:Y:S05]  /*f150*/  @!P0 NANOSLEEP.SYNCS 0x989680 ;  /* 0x009896800000895d */ /* 0x004fea0003900000 */
[----:B------:R-:W2:Y:S02]  /*f160*/  @!P0 SYNCS.PHASECHK.TRANS64 P0, [R11+URZ], R6 ;  /* 0x000000060b0085a7 */ /* 0x000ea4000800007f */
[----:B--2---:R-:W-:Y:S05]  /*f170*/  @!P0 BRA `(.L_x_290) ;  /* 0xfffffffc00f08947 */ /* 0x004fea000383ffff */
[----:B------:R-:W-:Y:S05]  /*f180*/  BRA `(.L_x_302) ;  /* 0xfffffffc000c7947 */ /* 0x000fea000383ffff */
.L_x_303:
[----:B------:R-:W-:-:S00]  /*f190*/  BRA `(.L_x_303) ;  /* 0xfffffffc00fc7947 */ /* 0x000fc0000383ffff */
[----:B------:R-:W-:-:S00]  /*f1a0*/  NOP ;  /* 0x0000000000007918 */ /* 0x000fc00000000000 */
        /* <DEDUP_REMOVED lines=13> */
.L_x_304:


//--------------------- .nv.shared._ZN7cutlass13device_kernelINS_4gemm6kernel13GemmUniversalIN4cute5tupleIJiiiiEEENS1_10collective13CollectiveMmaINS1_37MainloopSm90TmaGmmaWarpSpecializedFP8ILi5ENS5_IJNS4_1CILi2EEENSA_ILi1EEESC_EEENS1_35KernelTmaWarpSpecializedCooperativeEEENS5_IJNSA_ILi128EEENSA_ILi224EEESG_EEENS_12float_e4m3_tENS5_IJlSC_lEEESJ_SK_NS4_8TiledMMAINS4_8MMA_AtomIJNS4_4SM904GMMA30MMA_64x32x32_F32E4M3E4M3_SS_TNILNSO_7ScaleInE1ELSQ_1EEEEEENS4_6LayoutISD_NS5_IJSC_NSA_ILi0EEESU_EEEEENS5_IJNS4_10UnderscoreESX_SX_EEEEENS4_13SM90_TMA_LOADENS4_14ComposedLayoutINS4_7SwizzleILi3ELi4ELi3EEENS4_18smem_ptr_flag_bitsILi8EEENST_INS5_IJNSA_ILi8EEESG_EEENS5_IJSG_SC_EEEEEEEvNS4_8identityENS4_23SM90_TMA_LOAD_MULTICASTES1A_vS1B_EENS_8epilogue10collective6detail29Sm90TmaWarpSpecializedAdapterINS1F_15DefaultEpilogueISJ_SK_SK_NS1E_6thread17LinearCombinationISJ_Li1EffLNS1J_9ScaleType4KindE0ELNS_15FloatRoundStyleE2ESJ_EENS1_15EpilogueDefaultEEEEEvvEEEEvNT_6ParamsE --------------------------
	.section	.nv.shared._ZN7cutlass13device_kernelINS_4gemm6kernel13GemmUniversalIN4cute5tupleIJiiiiEEENS1_10collective13CollectiveMmaINS1_37MainloopSm90TmaGmmaWarpSpecializedFP8ILi5ENS5_IJNS4_1CILi2EEENSA_ILi1EEESC_EEENS1_35KernelTmaWarpSpecializedCooperativeEEENS5_IJNSA_ILi128EEENSA_ILi224EEESG_EEENS_12float_e4m3_tENS5_IJlSC_lEEESJ_SK_NS4_8TiledMMAINS4_8MMA_AtomIJNS4_4SM904GMMA30MMA_64x32x32_F32E4M3E4M3_SS_TNILNSO_7ScaleInE1ELSQ_1EEEEEENS4_6LayoutISD_NS5_IJSC_NSA_ILi0EEESU_EEEEENS5_IJNS4_10UnderscoreESX_SX_EEEEENS4_13SM90_TMA_LOADENS4_14ComposedLayoutINS4_7SwizzleILi3ELi4ELi3EEENS4_18smem_ptr_flag_bitsILi8EEENST_INS5_IJNSA_ILi8EEESG_EEENS5_IJSG_SC_EEEEEEEvNS4_8identityENS4_23SM90_TMA_LOAD_MULTICASTES1A_vS1B_EENS_8epilogue10collective6detail29Sm90TmaWarpSpecializedAdapterINS1F_15DefaultEpilogueISJ_SK_SK_NS1E_6thread17LinearCombinationISJ_Li1EffLNS1J_9ScaleType4KindE0ELNS_15FloatRoundStyleE2ESJ_EENS1_15EpilogueDefaultEEEEEvvEEEEvNT_6ParamsE,"aw",@nobits
	.sectionflags	@""
	.align	16
	.zero		1024


//--------------------- .nv.shared.reserved.0     --------------------------
	.section	.nv.shared.reserved.0,"aw",@nobits
	.weak		__nv_reservedSMEM_offset_0_alias
	.size		__nv_reservedSMEM_offset_0_alias, 0, 0
	.other		__nv_reservedSMEM_offset_0_alias,@"STO_CUDA_RESERVED_SHARED STV_DEFAULT"
__nv_reservedSMEM_offset_0_alias:
	.zero		0


//--------------------- .nv.global                --------------------------
	.section	.nv.global,"aw",@nobits
.nv.global:
	.type		_ZN40_INTERNAL_c3d84249_4_k_cu_dcadeb69_147724cute1_E,@object
	.size		_ZN40_INTERNAL_c3d84249_4_k_cu_dcadeb69_147724cute1_E,(_ZN40_INTERNAL_c3d84249_4_k_cu_dcadeb69_147724cuda3std3__45__cpo6cbeginE - _ZN40_INTERNAL_c3d84249_4_k_cu_dcadeb69_147724cute1_E)
_ZN40_INTERNAL_c3d84249_4_k_cu_dcadeb69_147724cute1_E:
	.zero		1
	.type		_ZN40_INTERNAL_c3d84249_4_k_cu_dcadeb69_147724cuda3std3__45__cpo6cbeginE,@object
	.size		_ZN40_INTERNAL_c3d84249_4_k_cu_dcadeb69_147724cuda3std3__45__cpo6cbeginE,(_ZN40_INTERNAL_c3d84249_4_k_cu_dcadeb69_147724cuda3std3__48in_placeE - _ZN40_INTERNAL_c3d84249_4_k_cu_dcadeb69_147724cuda3std3__45__cpo6cbeginE)
_ZN40_INTERNAL_c3d84249_4_k_cu_dcadeb69_147724cuda3std3__45__cpo6cbeginE:
	.zero		1
	.type		_ZN40_INTERNAL_c3d84249_4_k_cu_dcadeb69_147724cuda3std3__48in_placeE,@object
	.size		_ZN40_INTERNAL_c3d84249_4_k_cu_dcadeb69_147724cuda3std3__48in_placeE,(_ZN40_INTERNAL_c3d84249_4_k_cu_dcadeb69_147724cuda3std6ranges3__45__cpo9iter_moveE - _ZN40_INTERNAL_c3d84249_4_k_cu_dcadeb69_147724cuda3std3__48in_placeE)
_ZN40_INTERNAL_c3d84249_4_k_cu_dcadeb69_147724cuda3std3__48in_placeE:
	.zero		1
	.type		_ZN40_INTERNAL_c3d84249_4_k_cu_dcadeb69_147724cuda3std6ranges3__45__cpo9iter_moveE,@object
	.size		_ZN40_INTERNAL_c3d84249_4_k_cu_dcadeb69_147724cuda3std6ranges3__45__cpo9iter_moveE,(_ZN40_INTERNAL_c3d84249_4_k_cu_dcadeb69_147724cuda3std3__45__cpo5beginE - _ZN40_INTERNAL_c3d84249_4_k_cu_dcadeb69_147724cuda3std6ranges3__45__cpo9iter_moveE)
_ZN40_INTERNAL_c3d84249_4_k_cu_dcadeb69_147724cuda3std6ranges3__45__cpo9iter_moveE:
	.zero		1
	.type		_ZN40_INTERNAL_c3d84249_4_k_cu_dcadeb69_147724cuda3std3__45__cpo5beginE,@object
	.size		_ZN40_INTERNAL_c3d84249_4_k_cu_dcadeb69_147724cuda3std3__45__cpo5beginE,(_ZN40_INTERNAL_c3d84249_4_k_cu_dcadeb69_147724cuda3std3__442_GLOBAL__N__c3d84249_4_k_cu_dcadeb69_147726ignoreE - _ZN40_INTERNAL_c3d84249_4_k_cu_dcadeb69_147724cuda3std3__45__cpo5beginE)
_ZN40_INTERNAL_c3d84249_4_k_cu_dcadeb69_147724cuda3std3__45__cpo5beginE:
	.zero		1
	.type		_ZN40_INTERNAL_c3d84249_4_k_cu_dcadeb69_147724cuda3std3__442_GLOBAL__N__c3d84249_4_k_cu_dcadeb69_147726ignoreE,@object
	.size		_ZN40_INTERNAL_c3d84249_4_k_cu_dcadeb69_147724cuda3std3__442_GLOBAL__N__c3d84249_4_k_cu_dcadeb69_147726ignoreE,(_ZN40_INTERNAL_c3d84249_4_k_cu_dcadeb69_147724cute7productE - _ZN40_INTERNAL_c3d84249_4_k_cu_dcadeb69_147724cuda3std3__442_GLOBAL__N__c3d84249_4_k_cu_dcadeb69_147726ignoreE)
_ZN40_INTERNAL_c3d84249_4_k_cu_dcadeb69_147724cuda3std3__442_GLOBAL__N__c3d84249_4_k_cu_dcadeb69_147726ignoreE:
	.zero		1
	.type		_ZN40_INTERNAL_c3d84249_4_k_cu_dcadeb69_147724cute7productE,@object
	.size		_ZN40_INTERNAL_c3d84249_4_k_cu_dcadeb69_147724cute7productE,(_ZN40_INTERNAL_c3d84249_4_k_cu_dcadeb69_147724cuda3std3__45__cpo3endE - _ZN40_INTERNAL_c3d84249_4_k_cu_dcadeb69_147724cute7productE)
_ZN40_INTERNAL_c3d84249_4_k_cu_dcadeb69_147724cute7productE:
	.zero		1
	.type		_ZN40_INTERNAL_c3d84249_4_k_cu_dcadeb69_147724cuda3std3__45__cpo3endE,@object
	.size		_ZN40_INTERNAL_c3d84249_4_k_cu_dcadeb69_147724cuda3std3__45__cpo3endE,(_ZN40_INTERNAL_c3d84249_4_k_cu_dcadeb69_147724cuda3std3__419piecewise_constructE - _ZN40_INTERNAL_c3d84249_4_k_cu_dcadeb69_147724cuda3std3__45__cpo3endE)
_ZN40_INTERNAL_c3d84249_4_k_cu_dcadeb69_147724cuda3std3__45__cpo3endE:
	.zero		1
	.type		_ZN40_INTERNAL_c3d84249_4_k_cu_dcadeb69_147724cuda3std3__419piecewise_constructE,@object
	.size		_ZN40_INTERNAL_c3d84249_4_k_cu_dcadeb69_147724cuda3std3__419piecewise_constructE,(_ZN40_INTERNAL_c3d84249_4_k_cu_dcadeb69_147724cuda3std3__45__cpo4cendE - _ZN40_INTERNAL_c3d84249_4_k_cu_dcadeb69_147724cuda3std3__419piecewise_constructE)
_ZN40_INTERNAL_c3d84249_4_k_cu_dcadeb69_147724cuda3std3__419piecewise_constructE:
	.zero		1
	.type		_ZN40_INTERNAL_c3d84249_4_k_cu_dcadeb69_147724cuda3std3__45__cpo4cendE,@object
	.size		_ZN40_INTERNAL_c3d84249_4_k_cu_dcadeb69_147724cuda3std3__45__cpo4cendE,(_ZN40_INTERNAL_c3d84249_4_k_cu_dcadeb69_147724cuda3std6ranges3__45__cpo4swapE - _ZN40_INTERNAL_c3d84249_4_k_cu_dcadeb69_147724cuda3std3__45__cpo4cendE)
_ZN40_INTERNAL_c3d84249_4_k_cu_dcadeb69_147724cuda3std3__45__cpo4cendE:
	.zero		1
	.type		_ZN40_INTERNAL_c3d84249_4_k_cu_dcadeb69_147724cuda3std6ranges3__45__cpo4swapE,@object
	.size		_ZN40_INTERNAL_c3d84249_4_k_cu_dcadeb69_147724cuda3std6ranges3__45__cpo4swapE,(.L_7 - _ZN40_INTERNAL_c3d84249_4_k_cu_dcadeb69_147724cuda3std6ranges3__45__cpo4swapE)
_ZN40_INTERNAL_c3d84249_4_k_cu_dcadeb69_147724cuda3std6ranges3__45__cpo4swapE:
	.zero		1
.L_7:


//--------------------- .nv.constant0._ZN7cutlass13device_kernelINS_4gemm6kernel13GemmUniversalIN4cute5tupleIJiiiiEEENS1_10collective13CollectiveMmaINS1_37MainloopSm90TmaGmmaWarpSpecializedFP8ILi5ENS5_IJNS4_1CILi2EEENSA_ILi1EEESC_EEENS1_35KernelTmaWarpSpecializedCooperativeEEENS5_IJNSA_ILi128EEENSA_ILi224EEESG_EEENS_12float_e4m3_tENS5_IJlSC_lEEESJ_SK_NS4_8TiledMMAINS4_8MMA_AtomIJNS4_4SM904GMMA30MMA_64x32x32_F32E4M3E4M3_SS_TNILNSO_7ScaleInE1ELSQ_1EEEEEENS4_6LayoutISD_NS5_IJSC_NSA_ILi0EEESU_EEEEENS5_IJNS4_10UnderscoreESX_SX_EEEEENS4_13SM90_TMA_LOADENS4_14ComposedLayoutINS4_7SwizzleILi3ELi4ELi3EEENS4_18smem_ptr_flag_bitsILi8EEENST_INS5_IJNSA_ILi8EEESG_EEENS5_IJSG_SC_EEEEEEEvNS4_8identityENS4_23SM90_TMA_LOAD_MULTICASTES1A_vS1B_EENS_8epilogue10collective6detail29Sm90TmaWarpSpecializedAdapterINS1F_15DefaultEpilogueISJ_SK_SK_NS1E_6thread17LinearCombinationISJ_Li1EffLNS1J_9ScaleType4KindE0ELNS_15FloatRoundStyleE2ESJ_EENS1_15EpilogueDefaultEEEEEvvEEEEvNT_6ParamsE --------------------------
	.section	.nv.constant0._ZN7cutlass13device_kernelINS_4gemm6kernel13GemmUniversalIN4cute5tupleIJiiiiEEENS1_10collective13CollectiveMmaINS1_37MainloopSm90TmaGmmaWarpSpecializedFP8ILi5ENS5_IJNS4_1CILi2EEENSA_ILi1EEESC_EEENS1_35KernelTmaWarpSpecializedCooperativeEEENS5_IJNSA_ILi128EEENSA_ILi224EEESG_EEENS_12float_e4m3_tENS5_IJlSC_lEEESJ_SK_NS4_8TiledMMAINS4_8MMA_AtomIJNS4_4SM904GMMA30MMA_64x32x32_F32E4M3E4M3_SS_TNILNSO_7ScaleInE1ELSQ_1EEEEEENS4_6LayoutISD_NS5_IJSC_NSA_ILi0EEESU_EEEEENS5_IJNS4_10UnderscoreESX_SX_EEEEENS4_13SM90_TMA_LOADENS4_14ComposedLayoutINS4_7SwizzleILi3ELi4ELi3EEENS4_18smem_ptr_flag_bitsILi8EEENST_INS5_IJNSA_ILi8EEESG_EEENS5_IJSG_SC_EEEEEEEvNS4_8identityENS4_23SM90_TMA_LOAD_MULTICASTES1A_vS1B_EENS_8epilogue10collective6detail29Sm90TmaWarpSpecializedAdapterINS1F_15DefaultEpilogueISJ_SK_SK_NS1E_6thread17LinearCombinationISJ_Li1EffLNS1J_9ScaleType4KindE0ELNS_15FloatRoundStyleE2ESJ_EENS1_15EpilogueDefaultEEEEEvvEEEEvNT_6ParamsE,"a",@progbits
	.sectionflags	@""
	.align	4
.nv.constant0._ZN7cutlass13device_kernelINS_4gemm6kernel13GemmUniversalIN4cute5tupleIJiiiiEEENS1_10collective13CollectiveMmaINS1_37MainloopSm90TmaGmmaWarpSpecializedFP8ILi5ENS5_IJNS4_1CILi2EEENSA_ILi1EEESC_EEENS1_35KernelTmaWarpSpecializedCooperativeEEENS5_IJNSA_ILi128EEENSA_ILi224EEESG_EEENS_12float_e4m3_tENS5_IJlSC_lEEESJ_SK_NS4_8TiledMMAINS4_8MMA_AtomIJNS4_4SM904GMMA30MMA_64x32x32_F32E4M3E4M3_SS_TNILNSO_7ScaleInE1ELSQ_1EEEEEENS4_6LayoutISD_NS5_IJSC_NSA_ILi0EEESU_EEEEENS5_IJNS4_10UnderscoreESX_SX_EEEEENS4_13SM90_TMA_LOADENS4_14ComposedLayoutINS4_7SwizzleILi3ELi4ELi3EEENS4_18smem_ptr_flag_bitsILi8EEENST_INS5_IJNSA_ILi8EEESG_EEENS5_IJSG_SC_EEEEEEEvNS4_8identityENS4_23SM90_TMA_LOAD_MULTICASTES1A_vS1B_EENS_8epilogue10collective6detail29Sm90TmaWarpSpecializedAdapterINS1F_15DefaultEpilogueISJ_SK_SK_NS1E_6thread17LinearCombinationISJ_Li1EffLNS1J_9ScaleType4KindE0ELNS_15FloatRoundStyleE2ESJ_EENS1_15EpilogueDefaultEEEEEvvEEEEvNT_6ParamsE:
	.zero		1664


//--------------------- SYMBOLS --------------------------

	.type		.nv.reservedSmem.offset0,@object
	.size		.nv.reservedSmem.offset0,0x4
